//
// Generated by NVIDIA NVVM Compiler
//
// Compiler Build ID: CL-36424714
// Cuda compilation tools, release 13.0, V13.0.88
// Based on NVVM 20.0.0
//

.version 9.0
.target sm_100
.address_size 64

	// .globl	_Z10row_KernelPdS_S_iii

.visible .entry _Z10row_KernelPdS_S_iii(
	.param .u64 .ptr .align 1 _Z10row_KernelPdS_S_iii_param_0,
	.param .u64 .ptr .align 1 _Z10row_KernelPdS_S_iii_param_1,
	.param .u64 .ptr .align 1 _Z10row_KernelPdS_S_iii_param_2,
	.param .u32 _Z10row_KernelPdS_S_iii_param_3,
	.param .u32 _Z10row_KernelPdS_S_iii_param_4,
	.param .u32 _Z10row_KernelPdS_S_iii_param_5
)
{
	.reg .pred 	%p<52>;
	.reg .b32 	%r<82>;
	.reg .b64 	%rd<47>;
	.reg .b64 	%fd<86>;

	ld.param.u64 	%rd7, [_Z10row_KernelPdS_S_iii_param_0];
	ld.param.u64 	%rd8, [_Z10row_KernelPdS_S_iii_param_1];
	ld.param.u64 	%rd9, [_Z10row_KernelPdS_S_iii_param_2];
	ld.param.u32 	%r27, [_Z10row_KernelPdS_S_iii_param_3];
	ld.param.u32 	%r28, [_Z10row_KernelPdS_S_iii_param_5];
	cvta.to.global.u64 	%rd1, %rd9;
	cvta.to.global.u64 	%rd2, %rd8;
	setp.lt.s32 	%p1, %r28, 0;
	@%p1 bra 	$L__BB0_40;
	cvta.to.global.u64 	%rd10, %rd7;
	neg.s32 	%r80, %r28;
	mov.u32 	%r29, %ctaid.x;
	mov.u32 	%r30, %ntid.x;
	mov.u32 	%r31, %tid.x;
	mad.lo.s32 	%r2, %r29, %r30, %r31;
	mov.u32 	%r32, %ctaid.y;
	mov.u32 	%r33, %ntid.y;
	mov.u32 	%r34, %tid.y;
	mad.lo.s32 	%r35, %r32, %r33, %r34;
	mad.lo.s32 	%r3, %r27, %r35, %r2;
	mul.wide.u32 	%rd11, %r3, 8;
	add.s64 	%rd3, %rd10, %rd11;
	setp.lt.u32 	%p2, %r28, 4;
	mov.f64 	%fd78, 0d0000000000000000;
	@%p2 bra 	$L__BB0_21;
	shl.b32 	%r75, %r28, 1;
	sub.s32 	%r78, 3, %r28;
	and.b32  	%r36, %r75, -8;
	neg.s32 	%r77, %r36;
	sub.s32 	%r37, %r3, %r28;
	add.s32 	%r76, %r37, 3;
	sub.s32 	%r74, %r2, %r28;
	mov.f64 	%fd78, 0d0000000000000000;
$L__BB0_3:
	.pragma "nounroll";
	setp.lt.s32 	%p3, %r74, 0;
	setp.ge.s32 	%p4, %r74, %r27;
	mul.wide.s32 	%rd12, %r75, 8;
	add.s64 	%rd4, %rd1, %rd12;
	or.pred  	%p5, %p3, %p4;
	@%p5 bra 	$L__BB0_5;
	add.s32 	%r38, %r76, -3;
	mul.wide.u32 	%rd13, %r38, 8;
	add.s64 	%rd14, %rd2, %rd13;
	ld.global.f64 	%fd37, [%rd14];
	ld.global.f64 	%fd38, [%rd4];
	fma.rn.f64 	%fd78, %fd37, %fd38, %fd78;
$L__BB0_5:
	st.global.f64 	[%rd3], %fd78;
	add.s32 	%r39, %r74, 1;
	setp.lt.s32 	%p6, %r39, 0;
	setp.ge.s32 	%p7, %r39, %r27;
	or.pred  	%p8, %p6, %p7;
	@%p8 bra 	$L__BB0_7;
	add.s32 	%r40, %r76, -2;
	mul.wide.u32 	%rd15, %r40, 8;
	add.s64 	%rd16, %rd2, %rd15;
	ld.global.f64 	%fd39, [%rd16];
	ld.global.f64 	%fd40, [%rd4+-8];
	fma.rn.f64 	%fd78, %fd39, %fd40, %fd78;
$L__BB0_7:
	st.global.f64 	[%rd3], %fd78;
	add.s32 	%r41, %r74, 2;
	setp.lt.s32 	%p9, %r41, 0;
	setp.ge.s32 	%p10, %r41, %r27;
	or.pred  	%p11, %p9, %p10;
	@%p11 bra 	$L__BB0_9;
	add.s32 	%r42, %r76, -1;
	mul.wide.u32 	%rd17, %r42, 8;
	add.s64 	%rd18, %rd2, %rd17;
	ld.global.f64 	%fd41, [%rd18];
	ld.global.f64 	%fd42, [%rd4+-16];
	fma.rn.f64 	%fd78, %fd41, %fd42, %fd78;
$L__BB0_9:
	st.global.f64 	[%rd3], %fd78;
	add.s32 	%r43, %r74, 3;
	setp.lt.s32 	%p12, %r43, 0;
	setp.ge.s32 	%p13, %r43, %r27;
	or.pred  	%p14, %p12, %p13;
	@%p14 bra 	$L__BB0_11;
	mul.wide.u32 	%rd19, %r76, 8;
	add.s64 	%rd20, %rd2, %rd19;
	ld.global.f64 	%fd43, [%rd20];
	ld.global.f64 	%fd44, [%rd4+-24];
	fma.rn.f64 	%fd78, %fd43, %fd44, %fd78;
$L__BB0_11:
	st.global.f64 	[%rd3], %fd78;
	add.s32 	%r44, %r74, 4;
	setp.lt.s32 	%p15, %r44, 0;
	setp.ge.s32 	%p16, %r44, %r27;
	or.pred  	%p17, %p15, %p16;
	@%p17 bra 	$L__BB0_13;
	add.s32 	%r45, %r76, 1;
	mul.wide.u32 	%rd21, %r45, 8;
	add.s64 	%rd22, %rd2, %rd21;
	ld.global.f64 	%fd45, [%rd22];
	ld.global.f64 	%fd46, [%rd4+-32];
	fma.rn.f64 	%fd78, %fd45, %fd46, %fd78;
$L__BB0_13:
	st.global.f64 	[%rd3], %fd78;
	add.s32 	%r46, %r74, 5;
	setp.lt.s32 	%p18, %r46, 0;
	setp.ge.s32 	%p19, %r46, %r27;
	or.pred  	%p20, %p18, %p19;
	@%p20 bra 	$L__BB0_15;
	add.s32 	%r47, %r76, 2;
	mul.wide.u32 	%rd23, %r47, 8;
	add.s64 	%rd24, %rd2, %rd23;
	ld.global.f64 	%fd47, [%rd24];
	ld.global.f64 	%fd48, [%rd4+-40];
	fma.rn.f64 	%fd78, %fd47, %fd48, %fd78;
$L__BB0_15:
	st.global.f64 	[%rd3], %fd78;
	add.s32 	%r48, %r74, 6;
	setp.lt.s32 	%p21, %r48, 0;
	setp.ge.s32 	%p22, %r48, %r27;
	or.pred  	%p23, %p21, %p22;
	@%p23 bra 	$L__BB0_17;
	add.s32 	%r49, %r76, 3;
	mul.wide.u32 	%rd25, %r49, 8;
	add.s64 	%rd26, %rd2, %rd25;
	ld.global.f64 	%fd49, [%rd26];
	ld.global.f64 	%fd50, [%rd4+-48];
	fma.rn.f64 	%fd78, %fd49, %fd50, %fd78;
$L__BB0_17:
	st.global.f64 	[%rd3], %fd78;
	add.s32 	%r50, %r74, 7;
	setp.lt.s32 	%p24, %r50, 0;
	setp.ge.s32 	%p25, %r50, %r27;
	or.pred  	%p26, %p24, %p25;
	@%p26 bra 	$L__BB0_19;
	add.s32 	%r51, %r76, 4;
	mul.wide.u32 	%rd27, %r51, 8;
	add.s64 	%rd28, %rd2, %rd27;
	ld.global.f64 	%fd51, [%rd28];
	ld.global.f64 	%fd52, [%rd4+-56];
	fma.rn.f64 	%fd78, %fd51, %fd52, %fd78;
$L__BB0_19:
	st.global.f64 	[%rd3], %fd78;
	add.s32 	%r78, %r78, 8;
	add.s32 	%r77, %r77, 8;
	add.s32 	%r76, %r76, 8;
	add.s32 	%r75, %r75, -8;
	add.s32 	%r74, %r74, 8;
	setp.ne.s32 	%p27, %r77, 0;
	@%p27 bra 	$L__BB0_3;
	add.s32 	%r80, %r78, -3;
$L__BB0_21:
	shl.b32 	%r52, %r28, 1;
	and.b32  	%r53, %r52, 6;
	setp.lt.u32 	%p28, %r53, 3;
	@%p28 bra 	$L__BB0_31;
	add.s32 	%r21, %r2, %r80;
	setp.lt.s32 	%p29, %r21, 0;
	setp.ge.s32 	%p30, %r21, %r27;
	sub.s32 	%r54, %r28, %r80;
	mul.wide.s32 	%rd29, %r54, 8;
	add.s64 	%rd5, %rd1, %rd29;
	or.pred  	%p31, %p29, %p30;
	@%p31 bra 	$L__BB0_24;
	add.s32 	%r55, %r3, %r80;
	mul.wide.u32 	%rd30, %r55, 8;
	add.s64 	%rd31, %rd2, %rd30;
	ld.global.f64 	%fd53, [%rd31];
	ld.global.f64 	%fd54, [%rd5];
	fma.rn.f64 	%fd78, %fd53, %fd54, %fd78;
$L__BB0_24:
	st.global.f64 	[%rd3], %fd78;
	add.s32 	%r56, %r21, 1;
	setp.lt.s32 	%p32, %r56, 0;
	setp.ge.s32 	%p33, %r56, %r27;
	or.pred  	%p34, %p32, %p33;
	@%p34 bra 	$L__BB0_26;
	add.s32 	%r57, %r80, %r3;
	add.s32 	%r58, %r57, 1;
	mul.wide.u32 	%rd32, %r58, 8;
	add.s64 	%rd33, %rd2, %rd32;
	ld.global.f64 	%fd55, [%rd33];
	ld.global.f64 	%fd56, [%rd5+-8];
	fma.rn.f64 	%fd78, %fd55, %fd56, %fd78;
$L__BB0_26:
	st.global.f64 	[%rd3], %fd78;
	add.s32 	%r59, %r21, 2;
	setp.lt.s32 	%p35, %r59, 0;
	setp.ge.s32 	%p36, %r59, %r27;
	or.pred  	%p37, %p35, %p36;
	@%p37 bra 	$L__BB0_28;
	add.s32 	%r60, %r80, %r3;
	add.s32 	%r61, %r60, 2;
	mul.wide.u32 	%rd34, %r61, 8;
	add.s64 	%rd35, %rd2, %rd34;
	ld.global.f64 	%fd57, [%rd35];
	ld.global.f64 	%fd58, [%rd5+-16];
	fma.rn.f64 	%fd78, %fd57, %fd58, %fd78;
$L__BB0_28:
	st.global.f64 	[%rd3], %fd78;
	add.s32 	%r62, %r21, 3;
	setp.lt.s32 	%p38, %r62, 0;
	setp.ge.s32 	%p39, %r62, %r27;
	or.pred  	%p40, %p38, %p39;
	@%p40 bra 	$L__BB0_30;
	add.s32 	%r63, %r80, %r3;
	add.s32 	%r64, %r63, 3;
	mul.wide.u32 	%rd36, %r64, 8;
	add.s64 	%rd37, %rd2, %rd36;
	ld.global.f64 	%fd59, [%rd37];
	ld.global.f64 	%fd60, [%rd5+-24];
	fma.rn.f64 	%fd78, %fd59, %fd60, %fd78;
$L__BB0_30:
	st.global.f64 	[%rd3], %fd78;
	add.s32 	%r80, %r80, 4;
$L__BB0_31:
	and.b32  	%r65, %r28, 1;
	setp.eq.b32 	%p41, %r65, 1;
	not.pred 	%p42, %p41;
	@%p42 bra 	$L__BB0_37;
	add.s32 	%r24, %r2, %r80;
	setp.lt.s32 	%p43, %r24, 0;
	setp.ge.s32 	%p44, %r24, %r27;
	sub.s32 	%r66, %r28, %r80;
	mul.wide.s32 	%rd38, %r66, 8;
	add.s64 	%rd6, %rd1, %rd38;
	or.pred  	%p45, %p43, %p44;
	@%p45 bra 	$L__BB0_34;
	add.s32 	%r67, %r3, %r80;
	mul.wide.u32 	%rd39, %r67, 8;
	add.s64 	%rd40, %rd2, %rd39;
	ld.global.f64 	%fd61, [%rd40];
	ld.global.f64 	%fd62, [%rd6];
	fma.rn.f64 	%fd78, %fd61, %fd62, %fd78;
$L__BB0_34:
	st.global.f64 	[%rd3], %fd78;
	add.s32 	%r68, %r24, 1;
	setp.lt.s32 	%p46, %r68, 0;
	setp.ge.s32 	%p47, %r68, %r27;
	or.pred  	%p48, %p46, %p47;
	@%p48 bra 	$L__BB0_36;
	add.s32 	%r69, %r80, %r3;
	add.s32 	%r70, %r69, 1;
	mul.wide.u32 	%rd41, %r70, 8;
	add.s64 	%rd42, %rd2, %rd41;
	ld.global.f64 	%fd63, [%rd42];
	ld.global.f64 	%fd64, [%rd6+-8];
	fma.rn.f64 	%fd78, %fd63, %fd64, %fd78;
$L__BB0_36:
	st.global.f64 	[%rd3], %fd78;
	add.s32 	%r80, %r80, 2;
$L__BB0_37:
	add.s32 	%r71, %r2, %r80;
	setp.lt.s32 	%p49, %r71, 0;
	setp.ge.s32 	%p50, %r71, %r27;
	or.pred  	%p51, %p49, %p50;
	@%p51 bra 	$L__BB0_39;
	add.s32 	%r72, %r3, %r80;
	mul.wide.u32 	%rd43, %r72, 8;
	add.s64 	%rd44, %rd2, %rd43;
	ld.global.f64 	%fd65, [%rd44];
	sub.s32 	%r73, %r28, %r80;
	mul.wide.s32 	%rd45, %r73, 8;
	add.s64 	%rd46, %rd1, %rd45;
	ld.global.f64 	%fd66, [%rd46];
	fma.rn.f64 	%fd78, %fd65, %fd66, %fd78;
$L__BB0_39:
	st.global.f64 	[%rd3], %fd78;
$L__BB0_40:
	ret;

}
	// .globl	_Z13column_KernelPdS_S_iii
.visible .entry _Z13column_KernelPdS_S_iii(
	.param .u64 .ptr .align 1 _Z13column_KernelPdS_S_iii_param_0,
	.param .u64 .ptr .align 1 _Z13column_KernelPdS_S_iii_param_1,
	.param .u64 .ptr .align 1 _Z13column_KernelPdS_S_iii_param_2,
	.param .u32 _Z13column_KernelPdS_S_iii_param_3,
	.param .u32 _Z13column_KernelPdS_S_iii_param_4,
	.param .u32 _Z13column_KernelPdS_S_iii_param_5
)
{
	.reg .pred 	%p<52>;
	.reg .b32 	%r<108>;
	.reg .b64 	%rd<50>;
	.reg .b64 	%fd<86>;

	ld.param.u64 	%rd7, [_Z13column_KernelPdS_S_iii_param_0];
	ld.param.u64 	%rd9, [_Z13column_KernelPdS_S_iii_param_1];
	ld.param.u32 	%r53, [_Z13column_KernelPdS_S_iii_param_3];
	ld.param.u32 	%r54, [_Z13column_KernelPdS_S_iii_param_4];
	ld.param.u32 	%r55, [_Z13column_KernelPdS_S_iii_param_5];
	cvta.to.global.u64 	%rd1, %rd9;
	setp.lt.s32 	%p1, %r55, 0;
	@%p1 bra 	$L__BB1_40;
	cvta.to.global.u64 	%rd10, %rd7;
	neg.s32 	%r106, %r55;
	mov.u32 	%r56, %ctaid.y;
	mov.u32 	%r57, %ntid.y;
	mov.u32 	%r58, %tid.y;
	mad.lo.s32 	%r2, %r56, %r57, %r58;
	mov.u32 	%r59, %ctaid.x;
	mov.u32 	%r60, %ntid.x;
	mov.u32 	%r61, %tid.x;
	mad.lo.s32 	%r3, %r59, %r60, %r61;
	mad.lo.s32 	%r62, %r53, %r2, %r3;
	mul.wide.u32 	%rd11, %r62, 8;
	add.s64 	%rd2, %rd10, %rd11;
	setp.lt.u32 	%p2, %r55, 4;
	mov.f64 	%fd78, 0d0000000000000000;
	@%p2 bra 	$L__BB1_21;
	shl.b32 	%r102, %r55, 1;
	sub.s32 	%r104, 3, %r55;
	and.b32  	%r63, %r102, -8;
	neg.s32 	%r103, %r63;
	sub.s32 	%r101, %r2, %r55;
	mul.lo.s32 	%r64, %r53, %r101;
	add.s32 	%r65, %r64, %r53;
	add.s32 	%r100, %r3, %r65;
	add.s32 	%r66, %r101, 2;
	mad.lo.s32 	%r99, %r53, %r66, %r3;
	add.s32 	%r67, %r101, 3;
	mad.lo.s32 	%r98, %r53, %r67, %r3;
	add.s32 	%r68, %r101, 4;
	mad.lo.s32 	%r97, %r53, %r68, %r3;
	add.s32 	%r69, %r101, 5;
	mad.lo.s32 	%r96, %r53, %r69, %r3;
	add.s32 	%r70, %r101, 6;
	mad.lo.s32 	%r95, %r53, %r70, %r3;
	add.s32 	%r71, %r101, 7;
	mad.lo.s32 	%r94, %r53, %r71, %r3;
	add.s32 	%r93, %r3, %r64;
	mov.f64 	%fd78, 0d0000000000000000;
$L__BB1_3:
	.pragma "nounroll";
	ld.param.u64 	%rd48, [_Z13column_KernelPdS_S_iii_param_2];
	setp.lt.s32 	%p3, %r101, 0;
	setp.ge.s32 	%p4, %r101, %r54;
	cvta.to.global.u64 	%rd12, %rd48;
	mul.wide.s32 	%rd13, %r102, 8;
	add.s64 	%rd3, %rd12, %rd13;
	or.pred  	%p5, %p3, %p4;
	@%p5 bra 	$L__BB1_5;
	mul.wide.u32 	%rd14, %r93, 8;
	add.s64 	%rd15, %rd1, %rd14;
	ld.global.f64 	%fd37, [%rd15];
	ld.global.f64 	%fd38, [%rd3];
	fma.rn.f64 	%fd78, %fd37, %fd38, %fd78;
$L__BB1_5:
	st.global.f64 	[%rd2], %fd78;
	add.s32 	%r72, %r101, 1;
	setp.lt.s32 	%p6, %r72, 0;
	setp.ge.s32 	%p7, %r72, %r54;
	or.pred  	%p8, %p6, %p7;
	@%p8 bra 	$L__BB1_7;
	mul.wide.u32 	%rd16, %r100, 8;
	add.s64 	%rd17, %rd1, %rd16;
	ld.global.f64 	%fd39, [%rd17];
	ld.global.f64 	%fd40, [%rd3+-8];
	fma.rn.f64 	%fd78, %fd39, %fd40, %fd78;
$L__BB1_7:
	st.global.f64 	[%rd2], %fd78;
	add.s32 	%r73, %r101, 2;
	setp.lt.s32 	%p9, %r73, 0;
	setp.ge.s32 	%p10, %r73, %r54;
	or.pred  	%p11, %p9, %p10;
	@%p11 bra 	$L__BB1_9;
	mul.wide.u32 	%rd18, %r99, 8;
	add.s64 	%rd19, %rd1, %rd18;
	ld.global.f64 	%fd41, [%rd19];
	ld.global.f64 	%fd42, [%rd3+-16];
	fma.rn.f64 	%fd78, %fd41, %fd42, %fd78;
$L__BB1_9:
	st.global.f64 	[%rd2], %fd78;
	add.s32 	%r74, %r101, 3;
	setp.lt.s32 	%p12, %r74, 0;
	setp.ge.s32 	%p13, %r74, %r54;
	or.pred  	%p14, %p12, %p13;
	@%p14 bra 	$L__BB1_11;
	mul.wide.u32 	%rd20, %r98, 8;
	add.s64 	%rd21, %rd1, %rd20;
	ld.global.f64 	%fd43, [%rd21];
	ld.global.f64 	%fd44, [%rd3+-24];
	fma.rn.f64 	%fd78, %fd43, %fd44, %fd78;
$L__BB1_11:
	st.global.f64 	[%rd2], %fd78;
	add.s32 	%r75, %r101, 4;
	setp.lt.s32 	%p15, %r75, 0;
	setp.ge.s32 	%p16, %r75, %r54;
	or.pred  	%p17, %p15, %p16;
	@%p17 bra 	$L__BB1_13;
	mul.wide.u32 	%rd22, %r97, 8;
	add.s64 	%rd23, %rd1, %rd22;
	ld.global.f64 	%fd45, [%rd23];
	ld.global.f64 	%fd46, [%rd3+-32];
	fma.rn.f64 	%fd78, %fd45, %fd46, %fd78;
$L__BB1_13:
	st.global.f64 	[%rd2], %fd78;
	add.s32 	%r76, %r101, 5;
	setp.lt.s32 	%p18, %r76, 0;
	setp.ge.s32 	%p19, %r76, %r54;
	or.pred  	%p20, %p18, %p19;
	@%p20 bra 	$L__BB1_15;
	mul.wide.u32 	%rd24, %r96, 8;
	add.s64 	%rd25, %rd1, %rd24;
	ld.global.f64 	%fd47, [%rd25];
	ld.global.f64 	%fd48, [%rd3+-40];
	fma.rn.f64 	%fd78, %fd47, %fd48, %fd78;
$L__BB1_15:
	st.global.f64 	[%rd2], %fd78;
	add.s32 	%r77, %r101, 6;
	setp.lt.s32 	%p21, %r77, 0;
	setp.ge.s32 	%p22, %r77, %r54;
	or.pred  	%p23, %p21, %p22;
	@%p23 bra 	$L__BB1_17;
	mul.wide.u32 	%rd26, %r95, 8;
	add.s64 	%rd27, %rd1, %rd26;
	ld.global.f64 	%fd49, [%rd27];
	ld.global.f64 	%fd50, [%rd3+-48];
	fma.rn.f64 	%fd78, %fd49, %fd50, %fd78;
$L__BB1_17:
	st.global.f64 	[%rd2], %fd78;
	add.s32 	%r78, %r101, 7;
	setp.lt.s32 	%p24, %r78, 0;
	setp.ge.s32 	%p25, %r78, %r54;
	or.pred  	%p26, %p24, %p25;
	@%p26 bra 	$L__BB1_19;
	mul.wide.u32 	%rd28, %r94, 8;
	add.s64 	%rd29, %rd1, %rd28;
	ld.global.f64 	%fd51, [%rd29];
	ld.global.f64 	%fd52, [%rd3+-56];
	fma.rn.f64 	%fd78, %fd51, %fd52, %fd78;
$L__BB1_19:
	st.global.f64 	[%rd2], %fd78;
	add.s32 	%r104, %r104, 8;
	add.s32 	%r103, %r103, 8;
	add.s32 	%r102, %r102, -8;
	add.s32 	%r101, %r101, 8;
	shl.b32 	%r79, %r53, 3;
	add.s32 	%r100, %r100, %r79;
	add.s32 	%r99, %r99, %r79;
	add.s32 	%r98, %r98, %r79;
	add.s32 	%r97, %r97, %r79;
	add.s32 	%r96, %r96, %r79;
	add.s32 	%r95, %r95, %r79;
	add.s32 	%r94, %r94, %r79;
	add.s32 	%r93, %r93, %r79;
	setp.ne.s32 	%p27, %r103, 0;
	@%p27 bra 	$L__BB1_3;
	add.s32 	%r106, %r104, -3;
$L__BB1_21:
	ld.param.u64 	%rd49, [_Z13column_KernelPdS_S_iii_param_2];
	cvta.to.global.u64 	%rd4, %rd49;
	shl.b32 	%r80, %r55, 1;
	and.b32  	%r81, %r80, 6;
	setp.lt.u32 	%p28, %r81, 3;
	@%p28 bra 	$L__BB1_31;
	add.s32 	%r42, %r106, %r2;
	setp.lt.s32 	%p29, %r42, 0;
	setp.ge.s32 	%p30, %r42, %r54;
	sub.s32 	%r82, %r55, %r106;
	mul.wide.s32 	%rd30, %r82, 8;
	add.s64 	%rd5, %rd4, %rd30;
	or.pred  	%p31, %p29, %p30;
	@%p31 bra 	$L__BB1_24;
	mad.lo.s32 	%r83, %r42, %r53, %r3;
	mul.wide.u32 	%rd31, %r83, 8;
	add.s64 	%rd32, %rd1, %rd31;
	ld.global.f64 	%fd53, [%rd32];
	ld.global.f64 	%fd54, [%rd5];
	fma.rn.f64 	%fd78, %fd53, %fd54, %fd78;
$L__BB1_24:
	st.global.f64 	[%rd2], %fd78;
	add.s32 	%r43, %r42, 1;
	setp.lt.s32 	%p32, %r43, 0;
	setp.ge.s32 	%p33, %r43, %r54;
	or.pred  	%p34, %p32, %p33;
	@%p34 bra 	$L__BB1_26;
	mad.lo.s32 	%r84, %r43, %r53, %r3;
	mul.wide.u32 	%rd33, %r84, 8;
	add.s64 	%rd34, %rd1, %rd33;
	ld.global.f64 	%fd55, [%rd34];
	ld.global.f64 	%fd56, [%rd5+-8];
	fma.rn.f64 	%fd78, %fd55, %fd56, %fd78;
$L__BB1_26:
	st.global.f64 	[%rd2], %fd78;
	add.s32 	%r44, %r42, 2;
	setp.lt.s32 	%p35, %r44, 0;
	setp.ge.s32 	%p36, %r44, %r54;
	or.pred  	%p37, %p35, %p36;
	@%p37 bra 	$L__BB1_28;
	mad.lo.s32 	%r85, %r44, %r53, %r3;
	mul.wide.u32 	%rd35, %r85, 8;
	add.s64 	%rd36, %rd1, %rd35;
	ld.global.f64 	%fd57, [%rd36];
	ld.global.f64 	%fd58, [%rd5+-16];
	fma.rn.f64 	%fd78, %fd57, %fd58, %fd78;
$L__BB1_28:
	st.global.f64 	[%rd2], %fd78;
	add.s32 	%r45, %r42, 3;
	setp.lt.s32 	%p38, %r45, 0;
	setp.ge.s32 	%p39, %r45, %r54;
	or.pred  	%p40, %p38, %p39;
	@%p40 bra 	$L__BB1_30;
	mad.lo.s32 	%r86, %r45, %r53, %r3;
	mul.wide.u32 	%rd37, %r86, 8;
	add.s64 	%rd38, %rd1, %rd37;
	ld.global.f64 	%fd59, [%rd38];
	ld.global.f64 	%fd60, [%rd5+-24];
	fma.rn.f64 	%fd78, %fd59, %fd60, %fd78;
$L__BB1_30:
	st.global.f64 	[%rd2], %fd78;
	add.s32 	%r106, %r106, 4;
$L__BB1_31:
	and.b32  	%r87, %r55, 1;
	setp.eq.b32 	%p41, %r87, 1;
	not.pred 	%p42, %p41;
	@%p42 bra 	$L__BB1_37;
	add.s32 	%r48, %r106, %r2;
	setp.lt.s32 	%p43, %r48, 0;
	setp.ge.s32 	%p44, %r48, %r54;
	sub.s32 	%r88, %r55, %r106;
	mul.wide.s32 	%rd39, %r88, 8;
	add.s64 	%rd6, %rd4, %rd39;
	or.pred  	%p45, %p43, %p44;
	@%p45 bra 	$L__BB1_34;
	mad.lo.s32 	%r89, %r48, %r53, %r3;
	mul.wide.u32 	%rd40, %r89, 8;
	add.s64 	%rd41, %rd1, %rd40;
	ld.global.f64 	%fd61, [%rd41];
	ld.global.f64 	%fd62, [%rd6];
	fma.rn.f64 	%fd78, %fd61, %fd62, %fd78;
$L__BB1_34:
	st.global.f64 	[%rd2], %fd78;
	add.s32 	%r49, %r48, 1;
	setp.lt.s32 	%p46, %r49, 0;
	setp.ge.s32 	%p47, %r49, %r54;
	or.pred  	%p48, %p46, %p47;
	@%p48 bra 	$L__BB1_36;
	mad.lo.s32 	%r90, %r49, %r53, %r3;
	mul.wide.u32 	%rd42, %r90, 8;
	add.s64 	%rd43, %rd1, %rd42;
	ld.global.f64 	%fd63, [%rd43];
	ld.global.f64 	%fd64, [%rd6+-8];
	fma.rn.f64 	%fd78, %fd63, %fd64, %fd78;
$L__BB1_36:
	st.global.f64 	[%rd2], %fd78;
	add.s32 	%r106, %r106, 2;
$L__BB1_37:
	add.s32 	%r52, %r106, %r2;
	setp.lt.s32 	%p49, %r52, 0;
	setp.ge.s32 	%p50, %r52, %r54;
	or.pred  	%p51, %p49, %p50;
	@%p51 bra 	$L__BB1_39;
	mad.lo.s32 	%r91, %r52, %r53, %r3;
	mul.wide.u32 	%rd44, %r91, 8;
	add.s64 	%rd45, %rd1, %rd44;
	ld.global.f64 	%fd65, [%rd45];
	sub.s32 	%r92, %r55, %r106;
	mul.wide.s32 	%rd46, %r92, 8;
	add.s64 	%rd47, %rd4, %rd46;
	ld.global.f64 	%fd66, [%rd47];
	fma.rn.f64 	%fd78, %fd65, %fd66, %fd78;
$L__BB1_39:
	st.global.f64 	[%rd2], %fd78;
$L__BB1_40:
	ret;

}


// ===== COMPILED SASS (sm_100) =====

	.target	sm_100

	.elftype	@"ET_EXEC"


//--------------------- .note.nv.tkinfo           --------------------------
	.section	.note.nv.tkinfo,"",@"SHT_NOTE"
	.sectionflags	@"SHF_NOTE_NV_TKINFO"
	.tkinfo
        /*0018*/ 	.word	0x00000002
        /*0030*/ 	.string	""
        /*0030*/ 	.string	"ptxas"
        /*0030*/ 	.string	"Cuda compilation tools, release 13.0, V13.0.88"
        /*0030*/ 	.string	"Build cuda_13.0.r13.0/compiler.36424714_0"
        /*0030*/ 	.string	"-arch sm_100 -m 64 "



//--------------------- .note.nv.cuinfo           --------------------------
	.section	.note.nv.cuinfo,"",@"SHT_NOTE"
	.sectionflags	@"SHF_NOTE_NV_CUINFO"
        /*0018*/ 	.short	0x0002
        /*001a*/ 	.short	0x0064
        /*001c*/ 	.short	0x0082
	.zero		2


//--------------------- .nv.info                  --------------------------
	.section	.nv.info,"",@"SHT_CUDA_INFO"
	.align	4


	//----- nvinfo : EIATTR_REGCOUNT
	.align		4
        /*0000*/ 	.byte	0x04, 0x2f
        /*0002*/ 	.short	(.L_1 - .L_0)
	.align		4
.L_0:
        /*0004*/ 	.word	index@(_Z10row_KernelPdS_S_iii)
        /*0008*/ 	.word	0x0000001c


	//----- nvinfo : EIATTR_FRAME_SIZE
	.align		4
.L_1:
        /*000c*/ 	.byte	0x04, 0x11
        /*000e*/ 	.short	(.L_3 - .L_2)
	.align		4
.L_2:
        /*0010*/ 	.word	index@(_Z10row_KernelPdS_S_iii)
        /*0014*/ 	.word	0x00000000


	//----- nvinfo : EIATTR_REGCOUNT
	.align		4
.L_3:
        /*0018*/ 	.byte	0x04, 0x2f
        /*001a*/ 	.short	(.L_5 - .L_4)
	.align		4
.L_4:
        /*001c*/ 	.word	index@(_Z13column_KernelPdS_S_iii)
        /*0020*/ 	.word	0x00000020


	//----- nvinfo : EIATTR_FRAME_SIZE
	.align		4
.L_5:
        /*0024*/ 	.byte	0x04, 0x11
        /*0026*/ 	.short	(.L_7 - .L_6)
	.align		4
.L_6:
        /*0028*/ 	.word	index@(_Z13column_KernelPdS_S_iii)
        /*002c*/ 	.word	0x00000000


	//----- nvinfo : EIATTR_MIN_STACK_SIZE
	.align		4
.L_7:
        /*0030*/ 	.byte	0x04, 0x12
        /*0032*/ 	.short	(.L_9 - .L_8)
	.align		4
.L_8:
        /*0034*/ 	.word	index@(_Z13column_KernelPdS_S_iii)
        /*0038*/ 	.word	0x00000000


	//----- nvinfo : EIATTR_MIN_STACK_SIZE
	.align		4
.L_9:
        /*003c*/ 	.byte	0x04, 0x12
        /*003e*/ 	.short	(.L_11 - .L_10)
	.align		4
.L_10:
        /*0040*/ 	.word	index@(_Z10row_KernelPdS_S_iii)
        /*0044*/ 	.word	0x00000000
.L_11:


//--------------------- .nv.compat                --------------------------
	.section	.nv.compat,"",@"SHT_CUDA_COMPAT_INFO"
	.align	4
        /*0000*/ 	.byte	0x02, 0x09, 0x00, 0x00, 0x02, 0x02, 0x01, 0x00, 0x02, 0x05, 0x05, 0x00, 0x03, 0x07, 0x01, 0x01
        /*0010*/ 	.byte	0x02, 0x03, 0x00, 0x00, 0x02, 0x06, 0x01, 0x00, 0x04, 0x0b, 0x08, 0x00, 0x01, 0x00, 0x00, 0x00
        /*0020*/ 	.byte	0x00, 0x00, 0x00, 0x00


//--------------------- .nv.info._Z13column_KernelPdS_S_iii --------------------------
	.section	.nv.info._Z13column_KernelPdS_S_iii,"",@"SHT_CUDA_INFO"
	.sectionflags	@""
	.align	4


	//----- nvinfo : EIATTR_CUDA_API_VERSION
	.align		4
        /*0000*/ 	.byte	0x04, 0x37
        /*0002*/ 	.short	(.L_13 - .L_12)
.L_12:
        /*0004*/ 	.word	0x00000082


	//----- nvinfo : EIATTR_KPARAM_INFO
	.align		4
.L_13:
        /*0008*/ 	.byte	0x04, 0x17
        /*000a*/ 	.short	(.L_15 - .L_14)
.L_14:
        /*000c*/ 	.word	0x00000000
        /*0010*/ 	.short	0x0005
        /*0012*/ 	.short	0x0020
        /*0014*/ 	.byte	0x00, 0xf0, 0x11, 0x00


	//----- nvinfo : EIATTR_KPARAM_INFO
	.align		4
.L_15:
        /*0018*/ 	.byte	0x04, 0x17
        /*001a*/ 	.short	(.L_17 - .L_16)
.L_16:
        /*001c*/ 	.word	0x00000000
        /*0020*/ 	.short	0x0004
        /*0022*/ 	.short	0x001c
        /*0024*/ 	.byte	0x00, 0xf0, 0x11, 0x00


	//----- nvinfo : EIATTR_KPARAM_INFO
	.align		4
.L_17:
        /*0028*/ 	.byte	0x04, 0x17
        /*002a*/ 	.short	(.L_19 - .L_18)
.L_18:
        /*002c*/ 	.word	0x00000000
        /*0030*/ 	.short	0x0003
        /*0032*/ 	.short	0x0018
        /*0034*/ 	.byte	0x00, 0xf0, 0x11, 0x00


	//----- nvinfo : EIATTR_KPARAM_INFO
	.align		4
.L_19:
        /*0038*/ 	.byte	0x04, 0x17
        /*003a*/ 	.short	(.L_21 - .L_20)
.L_20:
        /*003c*/ 	.word	0x00000000
        /*0040*/ 	.short	0x0002
        /*0042*/ 	.short	0x0010
        /*0044*/ 	.byte	0x00, 0xf5, 0x21, 0x00


	//----- nvinfo : EIATTR_KPARAM_INFO
	.align		4
.L_21:
        /*0048*/ 	.byte	0x04, 0x17
        /*004a*/ 	.short	(.L_23 - .L_22)
.L_22:
        /*004c*/ 	.word	0x00000000
        /*0050*/ 	.short	0x0001
        /*0052*/ 	.short	0x0008
        /*0054*/ 	.byte	0x00, 0xf5, 0x21, 0x00


	//----- nvinfo : EIATTR_KPARAM_INFO
	.align		4
.L_23:
        /*0058*/ 	.byte	0x04, 0x17
        /*005a*/ 	.short	(.L_25 - .L_24)
.L_24:
        /*005c*/ 	.word	0x00000000
        /*0060*/ 	.short	0x0000
        /*0062*/ 	.short	0x0000
        /*0064*/ 	.byte	0x00, 0xf5, 0x21, 0x00


	//----- nvinfo : EIATTR_SPARSE_MMA_MASK
	.align		4
.L_25:
        /*0068*/ 	.byte	0x03, 0x50
        /*006a*/ 	.short	0x0000


	//----- nvinfo : EIATTR_MAXREG_COUNT
	.align		4
        /*006c*/ 	.byte	0x03, 0x1b
        /*006e*/ 	.short	0x00ff


	//----- nvinfo : EIATTR_MERCURY_ISA_VERSION
	.align		4
        /*0070*/ 	.byte	0x03, 0x5f
        /*0072*/ 	.short	0x0101


	//----- nvinfo : EIATTR_VRC_CTA_INIT_COUNT
	.align		4
        /*0074*/ 	.byte	0x02, 0x4a
	.zero		1
	.zero		1


	//----- nvinfo : EIATTR_EXIT_INSTR_OFFSETS
	.align		4
        /*0078*/ 	.byte	0x04, 0x1c
        /*007a*/ 	.short	(.L_27 - .L_26)


	//   ....[0]....
.L_26:
        /*007c*/ 	.word	0x00000030


	//   ....[1]....
        /*0080*/ 	.word	0x00000eb0


	//----- nvinfo : EIATTR_CRS_STACK_SIZE
	.align		4
.L_27:
        /*0084*/ 	.byte	0x04, 0x1e
        /*0086*/ 	.short	(.L_29 - .L_28)
.L_28:
        /*0088*/ 	.word	0x00000000


	//----- nvinfo : EIATTR_CBANK_PARAM_SIZE
	.align		4
.L_29:
        /*008c*/ 	.byte	0x03, 0x19
        /*008e*/ 	.short	0x0024


	//----- nvinfo : EIATTR_PARAM_CBANK
	.align		4
        /*0090*/ 	.byte	0x04, 0x0a
        /*0092*/ 	.short	(.L_31 - .L_30)
	.align		4
.L_30:
        /*0094*/ 	.word	index@(.nv.constant0._Z13column_KernelPdS_S_iii)
        /*0098*/ 	.short	0x0380
        /*009a*/ 	.short	0x0024


	//----- nvinfo : EIATTR_SW_WAR
	.align		4
.L_31:
        /*009c*/ 	.byte	0x04, 0x36
        /*009e*/ 	.short	(.L_33 - .L_32)
.L_32:
        /*00a0*/ 	.word	0x00000008
.L_33:


//--------------------- .nv.info._Z10row_KernelPdS_S_iii --------------------------
	.section	.nv.info._Z10row_KernelPdS_S_iii,"",@"SHT_CUDA_INFO"
	.sectionflags	@""
	.align	4


	//----- nvinfo : EIATTR_CUDA_API_VERSION
	.align		4
        /*0000*/ 	.byte	0x04, 0x37
        /*0002*/ 	.short	(.L_35 - .L_34)
.L_34:
        /*0004*/ 	.word	0x00000082


	//----- nvinfo : EIATTR_KPARAM_INFO
	.align		4
.L_35:
        /*0008*/ 	.byte	0x04, 0x17
        /*000a*/ 	.short	(.L_37 - .L_36)
.L_36:
        /*000c*/ 	.word	0x00000000
        /*0010*/ 	.short	0x0005
        /*0012*/ 	.short	0x0020
        /*0014*/ 	.byte	0x00, 0xf0, 0x11, 0x00


	//----- nvinfo : EIATTR_KPARAM_INFO
	.align		4
.L_37:
        /*0018*/ 	.byte	0x04, 0x17
        /*001a*/ 	.short	(.L_39 - .L_38)
.L_38:
        /*001c*/ 	.word	0x00000000
        /*0020*/ 	.short	0x0004
        /*0022*/ 	.short	0x001c
        /*0024*/ 	.byte	0x00, 0xf0, 0x11, 0x00


	//----- nvinfo : EIATTR_KPARAM_INFO
	.align		4
.L_39:
        /*0028*/ 	.byte	0x04, 0x17
        /*002a*/ 	.short	(.L_41 - .L_40)
.L_40:
        /*002c*/ 	.word	0x00000000
        /*0030*/ 	.short	0x0003
        /*0032*/ 	.short	0x0018
        /*0034*/ 	.byte	0x00, 0xf0, 0x11, 0x00


	//----- nvinfo : EIATTR_KPARAM_INFO
	.align		4
.L_41:
        /*0038*/ 	.byte	0x04, 0x17
        /*003a*/ 	.short	(.L_43 - .L_42)
.L_42:
        /*003c*/ 	.word	0x00000000
        /*0040*/ 	.short	0x0002
        /*0042*/ 	.short	0x0010
        /*0044*/ 	.byte	0x00, 0xf5, 0x21, 0x00


	//----- nvinfo : EIATTR_KPARAM_INFO
	.align		4
.L_43:
        /*0048*/ 	.byte	0x04, 0x17
        /*004a*/ 	.short	(.L_45 - .L_44)
.L_44:
        /*004c*/ 	.word	0x00000000
        /*0050*/ 	.short	0x0001
        /*0052*/ 	.short	0x0008
        /*0054*/ 	.byte	0x00, 0xf5, 0x21, 0x00


	//----- nvinfo : EIATTR_KPARAM_INFO
	.align		4
.L_45:
        /*0058*/ 	.byte	0x04, 0x17
        /*005a*/ 	.short	(.L_47 - .L_46)
.L_46:
        /*005c*/ 	.word	0x00000000
        /*0060*/ 	.short	0x0000
        /*0062*/ 	.short	0x0000
        /*0064*/ 	.byte	0x00, 0xf5, 0x21, 0x00


	//----- nvinfo : EIATTR_SPARSE_MMA_MASK
	.align		4
.L_47:
        /*0068*/ 	.byte	0x03, 0x50
        /*006a*/ 	.short	0x0000


	//----- nvinfo : EIATTR_MAXREG_COUNT
	.align		4
        /*006c*/ 	.byte	0x03, 0x1b
        /*006e*/ 	.short	0x00ff


	//----- nvinfo : EIATTR_MERCURY_ISA_VERSION
	.align		4
        /*0070*/ 	.byte	0x03, 0x5f
        /*0072*/ 	.short	0x0101


	//----- nvinfo : EIATTR_VRC_CTA_INIT_COUNT
	.align		4
        /*0074*/ 	.byte	0x02, 0x4a
	.zero		1
	.zero		1


	//----- nvinfo : EIATTR_EXIT_INSTR_OFFSETS
	.align		4
        /*0078*/ 	.byte	0x04, 0x1c
        /*007a*/ 	.short	(.L_49 - .L_48)


	//   ....[0]....
.L_48:
        /*007c*/ 	.word	0x00000030


	//   ....[1]....
        /*0080*/ 	.word	0x00000d70


	//----- nvinfo : EIATTR_CRS_STACK_SIZE
	.align		4
.L_49:
        /*0084*/ 	.byte	0x04, 0x1e
        /*0086*/ 	.short	(.L_51 - .L_50)
.L_50:
        /*0088*/ 	.word	0x00000000


	//----- nvinfo : EIATTR_CBANK_PARAM_SIZE
	.align		4
.L_51:
        /*008c*/ 	.byte	0x03, 0x19
        /*008e*/ 	.short	0x0024


	//----- nvinfo : EIATTR_PARAM_CBANK
	.align		4
        /*0090*/ 	.byte	0x04, 0x0a
        /*0092*/ 	.short	(.L_53 - .L_52)
	.align		4
.L_52:
        /*0094*/ 	.word	index@(.nv.constant0._Z10row_KernelPdS_S_iii)
        /*0098*/ 	.short	0x0380
        /*009a*/ 	.short	0x0024


	//----- nvinfo : EIATTR_SW_WAR
	.align		4
.L_53:
        /*009c*/ 	.byte	0x04, 0x36
        /*009e*/ 	.short	(.L_55 - .L_54)
.L_54:
        /*00a0*/ 	.word	0x00000008
.L_55:


//--------------------- .nv.callgraph             --------------------------
	.section	.nv.callgraph,"",@"SHT_CUDA_CALLGRAPH"
	.align	4
	.sectionentsize	8
	.align		4
        /*0000*/ 	.word	0x00000000
	.align		4
        /*0004*/ 	.word	0xffffffff
	.align		4
        /*0008*/ 	.word	0x00000000
	.align		4
        /*000c*/ 	.word	0xfffffffe
	.align		4
        /*0010*/ 	.word	0x00000000
	.align		4
        /*0014*/ 	.word	0xfffffffd
	.align		4
        /*0018*/ 	.word	0x00000000
	.align		4
        /*001c*/ 	.word	0xfffffffc


//--------------------- .text._Z13column_KernelPdS_S_iii --------------------------
	.section	.text._Z13column_KernelPdS_S_iii,"ax",@progbits
	.align	128
        .global         _Z13column_KernelPdS_S_iii
        .type           _Z13column_KernelPdS_S_iii,@function
        .size           _Z13column_KernelPdS_S_iii,(.L_x_22 - _Z13column_KernelPdS_S_iii)
        .other          _Z13column_KernelPdS_S_iii,@"STO_CUDA_ENTRY STV_DEFAULT"
_Z13column_KernelPdS_S_iii:
.text._Z13column_KernelPdS_S_iii:
[----:B------:R-:W-:Y:S01]  /*0000*/  LDC R1, c[0x0][0x37c] ;  /* 0x0000df00ff017b82 */ /* 0x000fe20000000800 */
[----:B------:R-:W0:Y:S02]  /*0010*/  LDCU UR7, c[0x0][0x3a0] ;  /* 0x00007400ff0777ac */ /* 0x000e240008000800 */
[----:B0-----:R-:W-:-:S13]  /*0020*/  ISETP.LE.AND P0, PT, RZ, UR7, PT ;  /* 0x00000007ff007c0c */ /* 0x001fda000bf03270 */
[----:B------:R-:W-:Y:S05]  /*0030*/  @!P0 EXIT ;  /* 0x000000000000894d */ /* 0x000fea0003800000 */
[----:B------:R-:W0:Y:S01]  /*0040*/  S2R R3, SR_TID.Y ;  /* 0x0000000000037919 */ /* 0x000e220000002200 */
[----:B------:R-:W0:Y:S01]  /*0050*/  S2UR UR4, SR_CTAID.Y ;  /* 0x00000000000479c3 */ /* 0x000e220000002600 */
[----:B------:R-:W1:Y:S01]  /*0060*/  LDCU UR6, c[0x0][0x398] ;  /* 0x00007300ff0677ac */ /* 0x000e620008000800 */
[----:B------:R-:W-:Y:S01]  /*0070*/  CS2R R10, SRZ ;  /* 0x00000000000a7805 */ /* 0x000fe2000001ff00 */
[----:B------:R-:W2:Y:S01]  /*0080*/  S2R R5, SR_TID.X ;  /* 0x0000000000057919 */ /* 0x000ea20000002100 */
[----:B------:R-:W-:Y:S01]  /*0090*/  UISETP.GE.U32.AND UP0, UPT, UR7, 0x4, UPT ;  /* 0x000000040700788c */ /* 0x000fe2000bf06070 */
[----:B------:R-:W3:Y:S03]  /*00a0*/  LDCU.64 UR8, c[0x0][0x358] ;  /* 0x00006b00ff0877ac */ /* 0x000ee60008000a00 */
[----:B------:R-:W0:Y:S08]  /*00b0*/  LDC R0, c[0x0][0x364] ;  /* 0x0000d900ff007b82 */ /* 0x000e300000000800 */
[----:B------:R-:W2:Y:S01]  /*00c0*/  S2UR UR5, SR_CTAID.X ;  /* 0x00000000000579c3 */ /* 0x000ea20000002500 */
[----:B-1----:R-:W-:-:S07]  /*00d0*/  MOV R28, UR6 ;  /* 0x00000006001c7c02 */ /* 0x002fce0008000f00 */
[----:B------:R-:W2:Y:S08]  /*00e0*/  LDC R2, c[0x0][0x360] ;  /* 0x0000d800ff027b82 */ /* 0x000eb00000000800 */
[----:B------:R-:W1:Y:S01]  /*00f0*/  LDC.64 R12, c[0x0][0x380] ;  /* 0x0000e000ff0c7b82 */ /* 0x000e620000000a00 */
[----:B0-----:R-:W-:Y:S01]  /*0100*/  IMAD R0, R0, UR4, R3 ;  /* 0x0000000400007c24 */ /* 0x001fe2000f8e0203 */
[----:B------:R-:W-:Y:S01]  /*0110*/  UIADD3 UR4, UPT, UPT, -UR7, URZ, URZ ;  /* 0x000000ff07047290 */ /* 0x000fe2000fffe1ff */
[----:B--2---:R-:W-:-:S04]  /*0120*/  IMAD R3, R2, UR5, R5 ;  /* 0x0000000502037c24 */ /* 0x004fc8000f8e0205 */
[----:B------:R-:W-:-:S04]  /*0130*/  IMAD R5, R0, R28, R3 ;  /* 0x0000001c00057224 */ /* 0x000fc800078e0203 */
[----:B-1----:R-:W-:Y:S01]  /*0140*/  IMAD.WIDE.U32 R12, R5, 0x8, R12 ;  /* 0x00000008050c7825 */ /* 0x002fe200078e000c */
[----:B---3--:R-:W-:Y:S06]  /*0150*/  BRA.U !UP0, `(.L_x_0) ;  /* 0x0000000508c07547 */ /* 0x008fec000b800000 */
[----:B------:R-:W0:Y:S01]  /*0160*/  LDC.64 R8, c[0x0][0x390] ;  /* 0x0000e400ff087b82 */ /* 0x000e220000000a00 */
[----:B------:R-:W-:Y:S01]  /*0170*/  VIADD R26, R0, -UR7 ;  /* 0x80000007001a7c36 */ /* 0x000fe20008000000 */
[----:B------:R-:W-:Y:S01]  /*0180*/  USHF.L.U32 UR6, UR7, 0x1, URZ ;  /* 0x0000000107067899 */ /* 0x000fe200080006ff */
[----:B------:R-:W-:Y:S01]  /*0190*/  CS2R R10, SRZ ;  /* 0x00000000000a7805 */ /* 0x000fe2000001ff00 */
[----:B------:R-:W-:Y:S01]  /*01a0*/  UIADD3 UR5, UPT, UPT, -UR7, 0x3, URZ ;  /* 0x0000000307057890 */ /* 0x000fe2000fffe1ff */
[CC--:B------:R-:W-:Y:S01]  /*01b0*/  IMAD R24, R26.reuse, R28.reuse, R28 ;  /* 0x0000001c1a187224 */ /* 0x0c0fe200078e021c */
[C---:B------:R-:W-:Y:S01]  /*01c0*/  IADD3 R22, PT, PT, R26.reuse, 0x2, RZ ;  /* 0x000000021a167810 */ /* 0x040fe20007ffe0ff */
[C---:B------:R-:W-:Y:S01]  /*01d0*/  VIADD R4, R26.reuse, 0x3 ;  /* 0x000000031a047836 */ /* 0x040fe20000000000 */
[C---:B------:R-:W-:Y:S01]  /*01e0*/  IADD3 R5, PT, PT, R26.reuse, 0x4, RZ ;  /* 0x000000041a057810 */ /* 0x040fe20007ffe0ff */
[C---:B------:R-:W-:Y:S01]  /*01f0*/  VIADD R6, R26.reuse, 0x5 ;  /* 0x000000051a067836 */ /* 0x040fe20000000000 */
[C---:B------:R-:W-:Y:S01]  /*0200*/  IADD3 R7, PT, PT, R26.reuse, 0x6, RZ ;  /* 0x000000061a077810 */ /* 0x040fe20007ffe0ff */
[----:B------:R-:W-:Y:S01]  /*0210*/  VIADD R23, R26, 0x7 ;  /* 0x000000071a177836 */ /* 0x000fe20000000000 */
[----:B------:R-:W-:Y:S01]  /*0220*/  ULOP3.LUT UR4, UR6, 0xfffffff8, URZ, 0xc0, !UPT ;  /* 0xfffffff806047892 */ /* 0x000fe2000f8ec0ff */
[-CC-:B------:R-:W-:Y:S01]  /*0230*/  IMAD R22, R22, R28.reuse, R3.reuse ;  /* 0x0000001c16167224 */ /* 0x180fe200078e0203 */
[----:B------:R-:W-:Y:S01]  /*0240*/  MOV R25, UR6 ;  /* 0x0000000600197c02 */ /* 0x000fe20008000f00 */
[-CC-:B------:R-:W-:Y:S01]  /*0250*/  IMAD R4, R4, R28.reuse, R3.reuse ;  /* 0x0000001c04047224 */ /* 0x180fe200078e0203 */
[----:B------:R-:W1:Y:S01]  /*0260*/  LDCU UR7, c[0x0][0x39c] ;  /* 0x00007380ff0777ac */ /* 0x000e620008000800 */
[----:B------:R-:W-:-:S02]  /*0270*/  IMAD R5, R5, R28, R3 ;  /* 0x0000001c05057224 */ /* 0x000fc400078e0203 */
[-CC-:B------:R-:W-:Y:S01]  /*0280*/  IMAD R6, R6, R28.reuse, R3.reuse ;  /* 0x0000001c06067224 */ /* 0x180fe200078e0203 */
[----:B------:R-:W-:Y:S01]  /*0290*/  UIADD3 UR4, UPT, UPT, -UR4, URZ, URZ ;  /* 0x000000ff04047290 */ /* 0x000fe2000fffe1ff */
[-CC-:B------:R-:W-:Y:S02]  /*02a0*/  IMAD R7, R7, R28.reuse, R3.reuse ;  /* 0x0000001c07077224 */ /* 0x180fe400078e0203 */
[-CC-:B------:R-:W-:Y:S02]  /*02b0*/  IMAD R23, R23, R28.reuse, R3.reuse ;  /* 0x0000001c17177224 */ /* 0x180fe400078e0203 */
[----:B------:R-:W-:Y:S02]  /*02c0*/  IMAD R2, R26, R28, R3 ;  /* 0x0000001c1a027224 */ /* 0x000fe400078e0203 */
[----:B------:R-:W-:-:S07]  /*02d0*/  IMAD.IADD R24, R3, 0x1, R24 ;  /* 0x0000000103187824 */ /* 0x000fce00078e0218 */
.L_x_1:
[----:B-1----:R-:W-:Y:S01]  /*02e0*/  ISETP.GE.AND P1, PT, R26, UR7, PT ;  /* 0x000000071a007c0c */ /* 0x002fe2000bf26270 */
[----:B0-----:R-:W-:-:S03]  /*02f0*/  IMAD.WIDE R14, R25, 0x8, R8 ;  /* 0x00000008190e7825 */ /* 0x001fc600078e0208 */
[----:B------:R-:W-:-:S13]  /*0300*/  ISETP.LT.OR P1, PT, R26, RZ, P1 ;  /* 0x000000ff1a00720c */ /* 0x000fda0000f21670 */
[----:B------:R-:W0:Y:S01]  /*0310*/  @!P1 LDC.64 R28, c[0x0][0x388] ;  /* 0x0000e200ff1c9b82 */ /* 0x000e220000000a00 */
[----:B--2---:R-:W2:Y:S01]  /*0320*/  @!P1 LDG.E.64 R18, desc[UR8][R14.64] ;  /* 0x000000080e129981 */ /* 0x004ea2000c1e1b00 */
[----:B0-----:R-:W-:-:S05]  /*0330*/  @!P1 IMAD.WIDE.U32 R28, R2, 0x8, R28 ;  /* 0x00000008021c9825 */ /* 0x001fca00078e001c */
[----:B------:R-:W2:Y:S01]  /*0340*/  @!P1 LDG.E.64 R20, desc[UR8][R28.64] ;  /* 0x000000081c149981 */ /* 0x000ea2000c1e1b00 */
[----:B------:R-:W-:-:S04]  /*0350*/  IADD3 R16, PT, PT, R26, 0x1, RZ ;  /* 0x000000011a107810 */ /* 0x000fc80007ffe0ff */
[----:B------:R-:W-:-:S04]  /*0360*/  ISETP.GE.AND P0, PT, R16, UR7, PT ;  /* 0x0000000710007c0c */ /* 0x000fc8000bf06270 */
[----:B------:R-:W-:-:S13]  /*0370*/  ISETP.LT.OR P0, PT, R16, RZ, P0 ;  /* 0x000000ff1000720c */ /* 0x000fda0000701670 */
[----:B------:R-:W0:Y:S02]  /*0380*/  @!P0 LDC.64 R16, c[0x0][0x388] ;  /* 0x0000e200ff108b82 */ /* 0x000e240000000a00 */
[----:B0-----:R-:W-:Y:S01]  /*0390*/  @!P0 IMAD.WIDE.U32 R16, R24, 0x8, R16 ;  /* 0x0000000818108825 */ /* 0x001fe200078e0010 */
[----:B--2---:R-:W-:-:S07]  /*03a0*/  @!P1 DFMA R10, R20, R18, R10 ;  /* 0x00000012140a922b */ /* 0x004fce000000000a */
[----:B------:R0:W-:Y:S04]  /*03b0*/  STG.E.64 desc[UR8][R12.64], R10 ;  /* 0x0000000a0c007986 */ /* 0x0001e8000c101b08 */
[----:B------:R-:W0:Y:S04]  /*03c0*/  @!P0 LDG.E.64 R18, desc[UR8][R14.64+-0x8] ;  /* 0xfffff8080e128981 */ /* 0x000e28000c1e1b00 */
[----:B------:R1:W0:Y:S01]  /*03d0*/  @!P0 LDG.E.64 R20, desc[UR8][R16.64] ;  /* 0x0000000810148981 */ /* 0x000222000c1e1b00 */
[----:B------:R-:W-:-:S05]  /*03e0*/  VIADD R27, R26, 0x2 ;  /* 0x000000021a1b7836 */ /* 0x000fca0000000000 */
[----:B------:R-:W-:-:S04]  /*03f0*/  ISETP.GE.AND P1, PT, R27, UR7, PT ;  /* 0x000000071b007c0c */ /* 0x000fc8000bf26270 */
[----:B------:R-:W-:-:S13]  /*0400*/  ISETP.LT.OR P1, PT, R27, RZ, P1 ;  /* 0x000000ff1b00720c */ /* 0x000fda0000f21670 */
[----:B-1----:R-:W1:Y:S02]  /*0410*/  @!P1 LDC.64 R16, c[0x0][0x388] ;  /* 0x0000e200ff109b82 */ /* 0x002e640000000a00 */
[----:B-1----:R-:W-:Y:S01]  /*0420*/  @!P1 IMAD.WIDE.U32 R28, R22, 0x8, R16 ;  /* 0x00000008161c9825 */ /* 0x002fe200078e0010 */
[----:B0-----:R-:W-:-:S07]  /*0430*/  @!P0 DFMA R10, R20, R18, R10 ;  /* 0x00000012140a822b */ /* 0x001fce000000000a */
[----:B------:R0:W-:Y:S04]  /*0440*/  STG.E.64 desc[UR8][R12.64], R10 ;  /* 0x0000000a0c007986 */ /* 0x0001e8000c101b08 */
[----:B------:R-:W0:Y:S04]  /*0450*/  @!P1 LDG.E.64 R18, desc[UR8][R14.64+-0x10] ;  /* 0xfffff0080e129981 */ /* 0x000e28000c1e1b00 */
[----:B------:R-:W0:Y:S01]  /*0460*/  @!P1 LDG.E.64 R20, desc[UR8][R28.64] ;  /* 0x000000081c149981 */ /* 0x000e22000c1e1b00 */
[----:B------:R-:W-:-:S04]  /*0470*/  IADD3 R27, PT, PT, R26, 0x3, RZ ;  /* 0x000000031a1b7810 */ /* 0x000fc80007ffe0ff */
[----:B------:R-:W-:-:S04]  /*0480*/  ISETP.GE.AND P0, PT, R27, UR7, PT ;  /* 0x000000071b007c0c */ /* 0x000fc8000bf06270 */
[----:B------:R-:W-:-:S13]  /*0490*/  ISETP.LT.OR P0, PT, R27, RZ, P0 ;  /* 0x000000ff1b00720c */ /* 0x000fda0000701670 */
[----:B------:R-:W1:Y:S02]  /*04a0*/  @!P0 LDC.64 R16, c[0x0][0x388] ;  /* 0x0000e200ff108b82 */ /* 0x000e640000000a00 */
[----:B-1----:R-:W-:Y:S01]  /*04b0*/  @!P0 IMAD.WIDE.U32 R16, R4, 0x8, R16 ;  /* 0x0000000804108825 */ /* 0x002fe200078e0010 */
[----:B0-----:R-:W-:-:S07]  /*04c0*/  @!P1 DFMA R10, R20, R18, R10 ;  /* 0x00000012140a922b */ /* 0x001fce000000000a */
        /* <DEDUP_REMOVED lines=11> */
[----:B------:R1:W0:Y:S01]  /*0580*/  @!P1 LDG.E.64 R20, desc[UR8][R28.64] ;  /* 0x000000081c149981 */ /* 0x000222000c1e1b00 */
[----:B------:R-:W-:-:S04]  /*0590*/  IADD3 R27, PT, PT, R26, 0x5, RZ ;  /* 0x000000051a1b7810 */ /* 0x000fc80007ffe0ff */
[----:B------:R-:W-:-:S04]  /*05a0*/  ISETP.GE.AND P0, PT, R27, UR7, PT ;  /* 0x000000071b007c0c */ /* 0x000fc8000bf06270 */
[----:B------:R-:W-:Y:S01]  /*05b0*/  ISETP.LT.OR P0, PT, R27, RZ, P0 ;  /* 0x000000ff1b00720c */ /* 0x000fe20000701670 */
[----:B-1----:R-:W1:-:S12]  /*05c0*/  LDC R28, c[0x0][0x398] ;  /* 0x0000e600ff1c7b82 */ /* 0x002e580000000800 */
[----:B------:R-:W2:Y:S01]  /*05d0*/  @!P0 LDC.64 R16, c[0x0][0x388] ;  /* 0x0000e200ff108b82 */ /* 0x000ea20000000a00 */
[----:B0-----:R-:W-:Y:S01]  /*05e0*/  @!P1 DFMA R10, R20, R18, R10 ;  /* 0x00000012140a922b */ /* 0x001fe2000000000a */
[----:B--2---:R-:W-:-:S06]  /*05f0*/  @!P0 IMAD.WIDE.U32 R20, R6, 0x8, R16 ;  /* 0x0000000806148825 */ /* 0x004fcc00078e0010 */
[----:B------:R0:W-:Y:S04]  /*0600*/  STG.E.64 desc[UR8][R12.64], R10 ;  /* 0x0000000a0c007986 */ /* 0x0001e8000c101b08 */
[----:B------:R-:W0:Y:S04]  /*0610*/  @!P0 LDG.E.64 R18, desc[UR8][R14.64+-0x28] ;  /* 0xffffd8080e128981 */ /* 0x000e28000c1e1b00 */
[----:B------:R-:W0:Y:S01]  /*0620*/  @!P0 LDG.E.64 R20, desc[UR8][R20.64] ;  /* 0x0000000814148981 */ /* 0x000e22000c1e1b00 */
[----:B------:R-:W-:-:S05]  /*0630*/  VIADD R16, R26, 0x6 ;  /* 0x000000061a107836 */ /* 0x000fca0000000000 */
[----:B------:R-:W-:-:S04]  /*0640*/  ISETP.GE.AND P1, PT, R16, UR7, PT ;  /* 0x0000000710007c0c */ /* 0x000fc8000bf26270 */
[----:B------:R-:W-:-:S13]  /*0650*/  ISETP.LT.OR P1, PT, R16, RZ, P1 ;  /* 0x000000ff1000720c */ /* 0x000fda0000f21670 */
[----:B------:R-:W2:Y:S01]  /*0660*/  @!P1 LDC.64 R16, c[0x0][0x388] ;  /* 0x0000e200ff109b82 */ /* 0x000ea20000000a00 */
[----:B------:R-:W-:Y:S01]  /*0670*/  IADD3 R27, PT, PT, R26, 0x7, RZ ;  /* 0x000000071a1b7810 */ /* 0x000fe20007ffe0ff */
[----:B0-----:R-:W-:Y:S01]  /*0680*/  @!P0 DFMA R10, R20, R18, R10 ;  /* 0x00000012140a822b */ /* 0x001fe2000000000a */
[----:B--2---:R-:W-:-:S06]  /*0690*/  @!P1 IMAD.WIDE.U32 R18, R7, 0x8, R16 ;  /* 0x0000000807129825 */ /* 0x004fcc00078e0010 */
[----:B------:R0:W-:Y:S04]  /*06a0*/  STG.E.64 desc[UR8][R12.64], R10 ;  /* 0x0000000a0c007986 */ /* 0x0001e8000c101b08 */
[----:B------:R-:W0:Y:S04]  /*06b0*/  @!P1 LDG.E.64 R16, desc[UR8][R14.64+-0x30] ;  /* 0xffffd0080e109981 */ /* 0x000e28000c1e1b00 */
[----:B------:R-:W0:Y:S01]  /*06c0*/  @!P1 LDG.E.64 R18, desc[UR8][R18.64] ;  /* 0x0000000812129981 */ /* 0x000e22000c1e1b00 */
[----:B------:R-:W-:-:S04]  /*06d0*/  ISETP.GE.AND P0, PT, R27, UR7, PT ;  /* 0x000000071b007c0c */ /* 0x000fc8000bf06270 */
[----:B------:R-:W-:-:S13]  /*06e0*/  ISETP.LT.OR P0, PT, R27, RZ, P0 ;  /* 0x000000ff1b00720c */ /* 0x000fda0000701670 */
[----:B------:R-:W2:Y:S02]  /*06f0*/  @!P0 LDC.64 R20, c[0x0][0x388] ;  /* 0x0000e200ff148b82 */ /* 0x000ea40000000a00 */
[----:B--2---:R-:W-:Y:S01]  /*0700*/  @!P0 IMAD.WIDE.U32 R20, R23, 0x8, R20 ;  /* 0x0000000817148825 */ /* 0x004fe200078e0014 */
[----:B0-----:R-:W-:-:S07]  /*0710*/  @!P1 DFMA R10, R18, R16, R10 ;  /* 0x00000010120a922b */ /* 0x001fce000000000a */
[----:B------:R0:W-:Y:S04]  /*0720*/  STG.E.64 desc[UR8][R12.64], R10 ;  /* 0x0000000a0c007986 */ /* 0x0001e8000c101b08 */
[----:B------:R-:W0:Y:S04]  /*0730*/  @!P0 LDG.E.64 R16, desc[UR8][R14.64+-0x38] ;  /* 0xffffc8080e108981 */ /* 0x000e28000c1e1b00 */
[----:B------:R-:W0:Y:S01]  /*0740*/  @!P0 LDG.E.64 R20, desc[UR8][R20.64] ;  /* 0x0000000814148981 */ /* 0x000e22000c1e1b00 */
[----:B------:R-:W-:-:S04]  /*0750*/  UIADD3 UR4, UPT, UPT, UR4, 0x8, URZ ;  /* 0x0000000804047890 */ /* 0x000fc8000fffe0ff */
[----:B------:R-:W-:Y:S01]  /*0760*/  UISETP.NE.AND UP0, UPT, UR4, URZ, UPT ;  /* 0x000000ff0400728c */ /* 0x000fe2000bf05270 */
[----:B------:R-:W-:Y:S01]  /*0770*/  VIADD R25, R25, 0xfffffff8 ;  /* 0xfffffff819197836 */ /* 0x000fe20000000000 */
[----:B------:R-:W-:Y:S01]  /*0780*/  IADD3 R26, PT, PT, R26, 0x8, RZ ;  /* 0x000000081a1a7810 */ /* 0x000fe20007ffe0ff */
[C---:B-1----:R-:W-:Y:S01]  /*0790*/  IMAD R2, R28.reuse, 0x8, R2 ;  /* 0x000000081c027824 */ /* 0x042fe200078e0202 */
[C---:B------:R-:W-:Y:S01]  /*07a0*/  LEA R24, R28.reuse, R24, 0x3 ;  /* 0x000000181c187211 */ /* 0x040fe200078e18ff */
[C---:B------:R-:W-:Y:S01]  /*07b0*/  IMAD R22, R28.reuse, 0x8, R22 ;  /* 0x000000081c167824 */ /* 0x040fe200078e0216 */
[C---:B------:R-:W-:Y:S01]  /*07c0*/  LEA R4, R28.reuse, R4, 0x3 ;  /* 0x000000041c047211 */ /* 0x040fe200078e18ff */
[C---:B------:R-:W-:Y:S01]  /*07d0*/  IMAD R5, R28.reuse, 0x8, R5 ;  /* 0x000000081c057824 */ /* 0x040fe200078e0205 */
[C---:B------:R-:W-:Y:S01]  /*07e0*/  LEA R6, R28.reuse, R6, 0x3 ;  /* 0x000000061c067211 */ /* 0x040fe200078e18ff */
[C---:B------:R-:W-:Y:S01]  /*07f0*/  IMAD R7, R28.reuse, 0x8, R7 ;  /* 0x000000081c077824 */ /* 0x040fe200078e0207 */
[----:B------:R-:W-:Y:S01]  /*0800*/  LEA R23, R28, R23, 0x3 ;  /* 0x000000171c177211 */ /* 0x000fe200078e18ff */
[----:B------:R-:W-:Y:S01]  /*0810*/  UIADD3 UR5, UPT, UPT, UR5, 0x8, URZ ;  /* 0x0000000805057890 */ /* 0x000fe2000fffe0ff */
[----:B0-----:R-:W-:-:S07]  /*0820*/  @!P0 DFMA R10, R20, R16, R10 ;  /* 0x00000010140a822b */ /* 0x001fce000000000a */
[----:B------:R2:W-:Y:S01]  /*0830*/  STG.E.64 desc[UR8][R12.64], R10 ;  /* 0x0000000a0c007986 */ /* 0x0005e2000c101b08 */
[----:B------:R-:W-:Y:S05]  /*0840*/  BRA.U UP0, `(.L_x_1) ;  /* 0xfffffff900a47547 */ /* 0x000fea000b83ffff */
[----:B------:R-:W-:-:S12]  /*0850*/  UIADD3 UR4, UPT, UPT, UR5, -0x3, URZ ;  /* 0xfffffffd05047890 */ /* 0x000fd8000fffe0ff */
.L_x_0:
[----:B------:R-:W0:Y:S02]  /*0860*/  LDC R2, c[0x0][0x3a0] ;  /* 0x0000e800ff027b82 */ /* 0x000e240000000800 */
[----:B0-----:R-:W-:-:S05]  /*0870*/  IMAD.SHL.U32 R4, R2, 0x2, RZ ;  /* 0x0000000202047824 */ /* 0x001fca00078e00ff */
[----:B------:R-:W-:-:S04]  /*0880*/  LOP3.LUT R4, R4, 0x6, RZ, 0xc0, !PT ;  /* 0x0000000604047812 */ /* 0x000fc800078ec0ff */
[----:B------:R-:W-:-:S13]  /*0890*/  ISETP.GE.U32.AND P0, PT, R4, 0x3, PT ;  /* 0x000000030400780c */ /* 0x000fda0003f06070 */
[----:B------:R-:W-:Y:S05]  /*08a0*/  @!P0 BRA `(.L_x_2) ;  /* 0x0000000000c08947 */ /* 0x000fea0003800000 */
[----:B------:R-:W0:Y:S01]  /*08b0*/  LDCU UR5, c[0x0][0x39c] ;  /* 0x00007380ff0577ac */ /* 0x000e220008000800 */
[----:B------:R-:W-:Y:S01]  /*08c0*/  IADD3 R6, PT, PT, R0, UR4, RZ ;  /* 0x0000000400067c10 */ /* 0x000fe2000fffe0ff */
[----:B------:R-:W1:Y:S01]  /*08d0*/  LDC.64 R4, c[0x0][0x390] ;  /* 0x0000e400ff047b82 */ /* 0x000e620000000a00 */
[----:B------:R-:W-:Y:S02]  /*08e0*/  VIADD R7, R2, -UR4 ;  /* 0x8000000402077c36 */ /* 0x000fe40008000000 */
[----:B0-----:R-:W-:-:S04]  /*08f0*/  ISETP.GE.AND P1, PT, R6, UR5, PT ;  /* 0x0000000506007c0c */ /* 0x001fc8000bf26270 */
[----:B------:R-:W-:Y:S01]  /*0900*/  ISETP.LT.OR P1, PT, R6, RZ, P1 ;  /* 0x000000ff0600720c */ /* 0x000fe20000f21670 */
[----:B-1----:R-:W-:-:S12]  /*0910*/  IMAD.WIDE R4, R7, 0x8, R4 ;  /* 0x0000000807047825 */ /* 0x002fd800078e0204 */
[----:B------:R-:W0:Y:S01]  /*0920*/  @!P1 LDC.64 R8, c[0x0][0x388] ;  /* 0x0000e200ff089b82 */ /* 0x000e220000000a00 */
[----:B------:R-:W-:-:S04]  /*0930*/  @!P1 IMAD R15, R6, R28, R3 ;  /* 0x0000001c060f9224 */ /* 0x000fc800078e0203 */
[----:B0-----:R-:W-:Y:S02]  /*0940*/  @!P1 IMAD.WIDE.U32 R8, R15, 0x8, R8 ;  /* 0x000000080f089825 */ /* 0x001fe400078e0008 */
[----:B------:R-:W2:Y:S04]  /*0950*/  @!P1 LDG.E.64 R14, desc[UR8][R4.64] ;  /* 0x00000008040e9981 */ /* 0x000ea8000c1e1b00 */
[----:B------:R-:W2:Y:S01]  /*0960*/  @!P1 LDG.E.64 R8, desc[UR8][R8.64] ;  /* 0x0000000808089981 */ /* 0x000ea2000c1e1b00 */
[----:B------:R-:W-:-:S04]  /*0970*/  IADD3 R7, PT, PT, R6, 0x1, RZ ;  /* 0x0000000106077810 */ /* 0x000fc80007ffe0ff */
[----:B------:R-:W-:-:S04]  /*0980*/  ISETP.GE.AND P0, PT, R7, UR5, PT ;  /* 0x0000000507007c0c */ /* 0x000fc8000bf06270 */
[----:B------:R-:W-:-:S13]  /*0990*/  ISETP.LT.OR P0, PT, R7, RZ, P0 ;  /* 0x000000ff0700720c */ /* 0x000fda0000701670 */
[----:B------:R-:W0:Y:S01]  /*09a0*/  @!P0 LDC.64 R16, c[0x0][0x388] ;  /* 0x0000e200ff108b82 */ /* 0x000e220000000a00 */
[----:B------:R-:W-:Y:S01]  /*09b0*/  @!P0 IMAD R7, R7, R28, R3 ;  /* 0x0000001c07078224 */ /* 0x000fe200078e0203 */
[----:B--2---:R-:W-:-:S03]  /*09c0*/  @!P1 DFMA R10, R8, R14, R10 ;  /* 0x0000000e080a922b */ /* 0x004fc6000000000a */
[----:B0-----:R-:W-:-:S04]  /*09d0*/  @!P0 IMAD.WIDE.U32 R14, R7, 0x8, R16 ;  /* 0x00000008070e8825 */ /* 0x001fc800078e0010 */
[----:B------:R0:W-:Y:S04]  /*09e0*/  STG.E.64 desc[UR8][R12.64], R10 ;  /* 0x0000000a0c007986 */ /* 0x0001e8000c101b08 */
[----:B------:R-:W0:Y:S04]  /*09f0*/  @!P0 LDG.E.64 R16, desc[UR8][R4.64+-0x8] ;  /* 0xfffff80804108981 */ /* 0x000e28000c1e1b00 */
[----:B------:R-:W0:Y:S01]  /*0a00*/  @!P0 LDG.E.64 R14, desc[UR8][R14.64] ;  /* 0x000000080e0e8981 */ /* 0x000e22000c1e1b00 */
[----:B------:R-:W-:-:S05]  /*0a10*/  VIADD R7, R6, 0x2 ;  /* 0x0000000206077836 */ /* 0x000fca0000000000 */
[----:B------:R-:W-:-:S04]  /*0a20*/  ISETP.GE.AND P1, PT, R7, UR5, PT ;  /* 0x0000000507007c0c */ /* 0x000fc8000bf26270 */
[----:B------:R-:W-:-:S13]  /*0a30*/  ISETP.LT.OR P1, PT, R7, RZ, P1 ;  /* 0x000000ff0700720c */ /* 0x000fda0000f21670 */
[----:B------:R-:W1:Y:S01]  /*0a40*/  @!P1 LDC.64 R8, c[0x0][0x388] ;  /* 0x0000e200ff089b82 */ /* 0x000e620000000a00 */
[----:B------:R-:W-:-:S04]  /*0a50*/  @!P1 IMAD R7, R7, R28, R3 ;  /* 0x0000001c07079224 */ /* 0x000fc800078e0203 */
[----:B-1----:R-:W-:Y:S01]  /*0a60*/  @!P1 IMAD.WIDE.U32 R8, R7, 0x8, R8 ;  /* 0x0000000807089825 */ /* 0x002fe200078e0008 */
[----:B0-----:R-:W-:-:S07]  /*0a70*/  @!P0 DFMA R10, R14, R16, R10 ;  /* 0x000000100e0a822b */ /* 0x001fce000000000a */
[----:B------:R0:W-:Y:S04]  /*0a80*/  STG.E.64 desc[UR8][R12.64], R10 ;  /* 0x0000000a0c007986 */ /* 0x0001e8000c101b08 */
[----:B------:R-:W0:Y:S04]  /*0a90*/  @!P1 LDG.E.64 R16, desc[UR8][R4.64+-0x10] ;  /* 0xfffff00804109981 */ /* 0x000e28000c1e1b00 */
[----:B------:R-:W0:Y:S01]  /*0aa0*/  @!P1 LDG.E.64 R8, desc[UR8][R8.64] ;  /* 0x0000000808089981 */ /* 0x000e22000c1e1b00 */
[----:B------:R-:W-:Y:S01]  /*0ab0*/  IADD3 R14, PT, PT, R6, 0x3, RZ ;  /* 0x00000003060e7810 */ /* 0x000fe20007ffe0ff */
[----:B------:R-:W-:Y:S03]  /*0ac0*/  BSSY.RECONVERGENT B0, `(.L_x_3) ;  /* 0x000000c000007945 */ /* 0x000fe60003800200 */
[----:B------:R-:W-:-:S04]  /*0ad0*/  ISETP.GE.AND P0, PT, R14, UR5, PT ;  /* 0x000000050e007c0c */ /* 0x000fc8000bf06270 */
[----:B------:R-:W-:Y:S01]  /*0ae0*/  ISETP.LT.OR P0, PT, R14, RZ, P0 ;  /* 0x000000ff0e00720c */ /* 0x000fe20000701670 */
[----:B0-----:R-:W-:-:S07]  /*0af0*/  @!P1 DFMA R10, R8, R16, R10 ;  /* 0x00000010080a922b */ /* 0x001fce000000000a */
[----:B------:R0:W-:Y:S05]  /*0b00*/  STG.E.64 desc[UR8][R12.64], R10 ;  /* 0x0000000a0c007986 */ /* 0x0001ea000c101b08 */
[----:B------:R-:W-:Y:S05]  /*0b10*/  @P0 BRA `(.L_x_4) ;  /* 0x0000000000180947 */ /* 0x000fea0003800000 */
[----:B------:R-:W1:Y:S01]  /*0b20*/  LDC.64 R6, c[0x0][0x388] ;  /* 0x0000e200ff067b82 */ /* 0x000e620000000a00 */
[----:B------:R-:W-:Y:S01]  /*0b30*/  IMAD R9, R14, R28, R3 ;  /* 0x0000001c0e097224 */ /* 0x000fe200078e0203 */
[----:B------:R-:W0:Y:S03]  /*0b40*/  LDG.E.64 R4, desc[UR8][R4.64+-0x18] ;  /* 0xffffe80804047981 */ /* 0x000e26000c1e1b00 */
[----:B-1----:R-:W-:-:S06]  /*0b50*/  IMAD.WIDE.U32 R6, R9, 0x8, R6 ;  /* 0x0000000809067825 */ /* 0x002fcc00078e0006 */
[----:B------:R-:W0:Y:S02]  /*0b60*/  LDG.E.64 R6, desc[UR8][R6.64] ;  /* 0x0000000806067981 */ /* 0x000e24000c1e1b00 */
[----:B0-----:R-:W-:-:S11]  /*0b70*/  DFMA R10, R6, R4, R10 ;  /* 0x00000004060a722b */ /* 0x001fd6000000000a */
.L_x_4:
[----:B------:R-:W-:Y:S05]  /*0b80*/  BSYNC.RECONVERGENT B0 ;  /* 0x0000000000007941 */ /* 0x000fea0003800200 */
.L_x_3:
[----:B------:R1:W-:Y:S01]  /*0b90*/  STG.E.64 desc[UR8][R12.64], R10 ;  /* 0x0000000a0c007986 */ /* 0x0003e2000c101b08 */
[----:B------:R-:W-:-:S12]  /*0ba0*/  UIADD3 UR4, UPT, UPT, UR4, 0x4, URZ ;  /* 0x0000000404047890 */ /* 0x000fd8000fffe0ff */
.L_x_2:
[----:B------:R-:W-:-:S04]  /*0bb0*/  LOP3.LUT R4, R2, 0x1, RZ, 0xc0, !PT ;  /* 0x0000000102047812 */ /* 0x000fc800078ec0ff */
[----:B------:R-:W-:-:S13]  /*0bc0*/  ISETP.NE.U32.AND P0, PT, R4, 0x1, PT ;  /* 0x000000010400780c */ /* 0x000fda0003f05070 */
[----:B------:R-:W-:Y:S05]  /*0bd0*/  @P0 BRA `(.L_x_5) ;  /* 0x0000000000700947 */ /* 0x000fea0003800000 */
[----:B------:R-:W3:Y:S01]  /*0be0*/  LDCU UR5, c[0x0][0x39c] ;  /* 0x00007380ff0577ac */ /* 0x000ee20008000800 */
[----:B------:R-:W-:Y:S01]  /*0bf0*/  VIADD R14, R0, UR4 ;  /* 0x00000004000e7c36 */ /* 0x000fe20008000000 */
[----:B------:R-:W4:Y:S01]  /*0c00*/  LDC.64 R4, c[0x0][0x390] ;  /* 0x0000e400ff047b82 */ /* 0x000f220000000a00 */
[----:B------:R-:W-:-:S03]  /*0c10*/  IADD3 R15, PT, PT, R2, -UR4, RZ ;  /* 0x80000004020f7c10 */ /* 0x000fc6000fffe0ff */
[----:B---3--:R-:W-:-:S04]  /*0c20*/  ISETP.GE.AND P0, PT, R14, UR5, PT ;  /* 0x000000050e007c0c */ /* 0x008fc8000bf06270 */
[----:B------:R-:W-:Y:S01]  /*0c30*/  ISETP.LT.OR P0, PT, R14, RZ, P0 ;  /* 0x000000ff0e00720c */ /* 0x000fe20000701670 */
[----:B----4-:R-:W-:-:S12]  /*0c40*/  IMAD.WIDE R4, R15, 0x8, R4 ;  /* 0x000000080f047825 */ /* 0x010fd800078e0204 */
[----:B------:R-:W3:Y:S01]  /*0c50*/  @!P0 LDC.64 R6, c[0x0][0x388] ;  /* 0x0000e200ff068b82 */ /* 0x000ee20000000a00 */
[----:B------:R-:W-:-:S04]  /*0c60*/  @!P0 IMAD R9, R14, R28, R3 ;  /* 0x0000001c0e098224 */ /* 0x000fc800078e0203 */
[----:B---3--:R-:W-:Y:S02]  /*0c70*/  @!P0 IMAD.WIDE.U32 R6, R9, 0x8, R6 ;  /* 0x0000000809068825 */ /* 0x008fe400078e0006 */
[----:B------:R-:W0:Y:S04]  /*0c80*/  @!P0 LDG.E.64 R8, desc[UR8][R4.64] ;  /* 0x0000000804088981 */ /* 0x000e28000c1e1b00 */
[----:B------:R-:W0:Y:S01]  /*0c90*/  @!P0 LDG.E.64 R6, desc[UR8][R6.64] ;  /* 0x0000000806068981 */ /* 0x000e22000c1e1b00 */
[----:B------:R-:W-:Y:S01]  /*0ca0*/  VIADD R14, R14, 0x1 ;  /* 0x000000010e0e7836 */ /* 0x000fe20000000000 */
[----:B------:R-:W-:Y:S04]  /*0cb0*/  BSSY.RECONVERGENT B0, `(.L_x_6) ;  /* 0x000000c000007945 */ /* 0x000fe80003800200 */
[----:B------:R-:W-:-:S04]  /*0cc0*/  ISETP.GE.AND P1, PT, R14, UR5, PT ;  /* 0x000000050e007c0c */ /* 0x000fc8000bf26270 */
[----:B------:R-:W-:Y:S01]  /*0cd0*/  ISETP.LT.OR P1, PT, R14, RZ, P1 ;  /* 0x000000ff0e00720c */ /* 0x000fe20000f21670 */
[----:B012---:R-:W-:-:S07]  /*0ce0*/  @!P0 DFMA R10, R6, R8, R10 ;  /* 0x00000008060a822b */ /* 0x007fce000000000a */
        /* <DEDUP_REMOVED lines=8> */
.L_x_7:
[----:B------:R-:W-:Y:S05]  /*0d70*/  BSYNC.RECONVERGENT B0 ;  /* 0x0000000000007941 */ /* 0x000fea0003800200 */
.L_x_6:
[----:B------:R3:W-:Y:S01]  /*0d80*/  STG.E.64 desc[UR8][R12.64], R10 ;  /* 0x0000000a0c007986 */ /* 0x0007e2000c101b08 */
[----:B------:R-:W-:-:S12]  /*0d90*/  UIADD3 UR4, UPT, UPT, UR4, 0x2, URZ ;  /* 0x0000000204047890 */ /* 0x000fd8000fffe0ff */
.L_x_5:
[----:B------:R-:W4:Y:S01]  /*0da0*/  LDCU UR5, c[0x0][0x39c] ;  /* 0x00007380ff0577ac */ /* 0x000f220008000800 */
[----:B------:R-:W-:Y:S01]  /*0db0*/  IADD3 R0, PT, PT, R0, UR4, RZ ;  /* 0x0000000400007c10 */ /* 0x000fe2000fffe0ff */
[----:B------:R-:W-:Y:S03]  /*0dc0*/  BSSY.RECONVERGENT B0, `(.L_x_8) ;  /* 0x000000d000007945 */ /* 0x000fe60003800200 */
[----:B----4-:R-:W-:-:S04]  /*0dd0*/  ISETP.GE.AND P0, PT, R0, UR5, PT ;  /* 0x0000000500007c0c */ /* 0x010fc8000bf06270 */
[----:B------:R-:W-:-:S13]  /*0de0*/  ISETP.LT.OR P0, PT, R0, RZ, P0 ;  /* 0x000000ff0000720c */ /* 0x000fda0000701670 */
[----:B------:R-:W-:Y:S05]  /*0df0*/  @P0 BRA `(.L_x_9) ;  /* 0x0000000000240947 */ /* 0x000fea0003800000 */
[----:B------:R-:W4:Y:S01]  /*0e00*/  LDC.64 R4, c[0x0][0x388] ;  /* 0x0000e200ff047b82 */ /* 0x000f220000000a00 */
[----:B------:R-:W-:Y:S01]  /*0e10*/  IMAD R3, R0, R28, R3 ;  /* 0x0000001c00037224 */ /* 0x000fe200078e0203 */
[----:B------:R-:W-:-:S06]  /*0e20*/  IADD3 R9, PT, PT, R2, -UR4, RZ ;  /* 0x8000000402097c10 */ /* 0x000fcc000fffe0ff */
[----:B------:R-:W5:Y:S01]  /*0e30*/  LDC.64 R6, c[0x0][0x390] ;  /* 0x0000e400ff067b82 */ /* 0x000f620000000a00 */
[----:B----4-:R-:W-:-:S06]  /*0e40*/  IMAD.WIDE.U32 R2, R3, 0x8, R4 ;  /* 0x0000000803027825 */ /* 0x010fcc00078e0004 */
[----:B------:R-:W0:Y:S01]  /*0e50*/  LDG.E.64 R2, desc[UR8][R2.64] ;  /* 0x0000000802027981 */ /* 0x000e22000c1e1b00 */
[----:B-----5:R-:W-:-:S06]  /*0e60*/  IMAD.WIDE R4, R9, 0x8, R6 ;  /* 0x0000000809047825 */ /* 0x020fcc00078e0206 */
[----:B------:R-:W0:Y:S02]  /*0e70*/  LDG.E.64 R4, desc[UR8][R4.64] ;  /* 0x0000000804047981 */ /* 0x000e24000c1e1b00 */
[----:B0123--:R-:W-:-:S11]  /*0e80*/  DFMA R10, R2, R4, R10 ;  /* 0x00000004020a722b */ /* 0x00ffd6000000000a */
.L_x_9:
[----:B------:R-:W-:Y:S05]  /*0e90*/  BSYNC.RECONVERGENT B0 ;  /* 0x0000000000007941 */ /* 0x000fea0003800200 */
.L_x_8:
[----:B------:R-:W-:Y:S01]  /*0ea0*/  STG.E.64 desc[UR8][R12.64], R10 ;  /* 0x0000000a0c007986 */ /* 0x000fe2000c101b08 */
[----:B------:R-:W-:Y:S05]  /*0eb0*/  EXIT ;  /* 0x000000000000794d */ /* 0x000fea0003800000 */
.L_x_10:
[----:B------:R-:W-:-:S00]  /*0ec0*/  BRA `(.L_x_10) ;  /* 0xfffffffc00fc7947 */ /* 0x000fc0000383ffff */
[----:B------:R-:W-:-:S00]  /*0ed0*/  NOP ;  /* 0x0000000000007918 */ /* 0x000fc00000000000 */
        /* <DEDUP_REMOVED lines=10> */
.L_x_22:


//--------------------- .text._Z10row_KernelPdS_S_iii --------------------------
	.section	.text._Z10row_KernelPdS_S_iii,"ax",@progbits
	.align	128
        .global         _Z10row_KernelPdS_S_iii
        .type           _Z10row_KernelPdS_S_iii,@function
        .size           _Z10row_KernelPdS_S_iii,(.L_x_23 - _Z10row_KernelPdS_S_iii)
        .other          _Z10row_KernelPdS_S_iii,@"STO_CUDA_ENTRY STV_DEFAULT"
_Z10row_KernelPdS_S_iii:
.text._Z10row_KernelPdS_S_iii:
[----:B------:R-:W-:Y:S08]  /*0000*/  LDC R1, c[0x0][0x37c] ;  /* 0x0000df00ff017b82 */ /* 0x000ff00000000800 */
[----:B------:R-:W0:Y:S02]  /*0010*/  LDC R11, c[0x0][0x3a0] ;  /* 0x0000e800ff0b7b82 */ /* 0x000e240000000800 */
[----:B0-----:R-:W-:-:S13]  /*0020*/  ISETP.GE.AND P0, PT, R11, RZ, PT ;  /* 0x000000ff0b00720c */ /* 0x001fda0003f06270 */
[----:B------:R-:W-:Y:S05]  /*0030*/  @!P0 EXIT ;  /* 0x000000000000894d */ /* 0x000fea0003800000 */
[----:B------:R-:W0:Y:S01]  /*0040*/  S2R R3, SR_TID.X ;  /* 0x0000000000037919 */ /* 0x000e220000002100 */
[----:B------:R-:W0:Y:S01]  /*0050*/  S2UR UR4, SR_CTAID.X ;  /* 0x00000000000479c3 */ /* 0x000e220000002500 */
[----:B------:R-:W1:Y:S01]  /*0060*/  LDCU UR5, c[0x0][0x398] ;  /* 0x00007300ff0577ac */ /* 0x000e620008000800 */
[----:B------:R-:W-:Y:S01]  /*0070*/  ISETP.GE.U32.AND P0, PT, R11, 0x4, PT ;  /* 0x000000040b00780c */ /* 0x000fe20003f06070 */
[----:B------:R-:W2:Y:S01]  /*0080*/  S2R R7, SR_TID.Y ;  /* 0x0000000000077919 */ /* 0x000ea20000002200 */
[----:B------:R-:W-:Y:S01]  /*0090*/  IMAD.MOV R9, RZ, RZ, -R11 ;  /* 0x000000ffff097224 */ /* 0x000fe200078e0a0b */
[----:B------:R-:W3:Y:S03]  /*00a0*/  LDCU.64 UR8, c[0x0][0x358] ;  /* 0x00006b00ff0877ac */ /* 0x000ee60008000a00 */
[----:B------:R-:W0:Y:S08]  /*00b0*/  LDC R10, c[0x0][0x360] ;  /* 0x0000d800ff0a7b82 */ /* 0x000e300000000800 */
[----:B------:R-:W2:Y:S08]  /*00c0*/  S2UR UR6, SR_CTAID.Y ;  /* 0x00000000000679c3 */ /* 0x000eb00000002600 */
[----:B------:R-:W2:Y:S08]  /*00d0*/  LDC R0, c[0x0][0x364] ;  /* 0x0000d900ff007b82 */ /* 0x000eb00000000800 */
[----:B------:R-:W4:Y:S01]  /*00e0*/  LDC.64 R4, c[0x0][0x380] ;  /* 0x0000e000ff047b82 */ /* 0x000f220000000a00 */
[----:B0-----:R-:W-:-:S02]  /*00f0*/  IMAD R10, R10, UR4, R3 ;  /* 0x000000040a0a7c24 */ /* 0x001fc4000f8e0203 */
[----:B--2---:R-:W-:-:S04]  /*0100*/  IMAD R3, R0, UR6, R7 ;  /* 0x0000000600037c24 */ /* 0x004fc8000f8e0207 */
[----:B-1----:R-:W-:Y:S01]  /*0110*/  IMAD R0, R3, UR5, R10 ;  /* 0x0000000503007c24 */ /* 0x002fe2000f8e020a */
[----:B------:R-:W-:-:S03]  /*0120*/  CS2R R2, SRZ ;  /* 0x0000000000027805 */ /* 0x000fc6000001ff00 */
[----:B----4-:R-:W-:Y:S01]  /*0130*/  IMAD.WIDE.U32 R4, R0, 0x8, R4 ;  /* 0x0000000800047825 */ /* 0x010fe200078e0004 */
[----:B---3--:R-:W-:Y:S06]  /*0140*/  @!P0 BRA `(.L_x_11) ;  /* 0x0000000400808947 */ /* 0x008fec0003800000 */
[----:B------:R-:W0:Y:S01]  /*0150*/  LDC.64 R6, c[0x0][0x390] ;  /* 0x0000e400ff067b82 */ /* 0x000e220000000a00 */
[C---:B------:R-:W-:Y:S01]  /*0160*/  IMAD.SHL.U32 R13, R11.reuse, 0x2, RZ ;  /* 0x000000020b0d7824 */ /* 0x040fe200078e00ff */
[----:B------:R-:W-:Y:S02]  /*0170*/  IADD3 R12, PT, PT, -R11, 0x3, RZ ;  /* 0x000000030b0c7810 */ /* 0x000fe40007ffe1ff */
[----:B------:R-:W-:Y:S02]  /*0180*/  CS2R R2, SRZ ;  /* 0x0000000000027805 */ /* 0x000fe4000001ff00 */
[--C-:B------:R-:W-:Y:S01]  /*0190*/  IADD3 R14, PT, PT, R0, 0x3, -R11.reuse ;  /* 0x00000003000e7810 */ /* 0x100fe20007ffe80b */
[----:B------:R-:W-:Y:S01]  /*01a0*/  IMAD.IADD R11, R10, 0x1, -R11 ;  /* 0x000000010a0b7824 */ /* 0x000fe200078e0a0b */
[----:B------:R-:W-:Y:S01]  /*01b0*/  LOP3.LUT R15, R13, 0xfffffff8, RZ, 0xc0, !PT ;  /* 0xfffffff80d0f7812 */ /* 0x000fe200078ec0ff */
[----:B------:R-:W1:Y:S04]  /*01c0*/  LDCU UR5, c[0x0][0x398] ;  /* 0x00007300ff0577ac */ /* 0x000e680008000800 */
[----:B------:R-:W-:-:S07]  /*01d0*/  IMAD.MOV R15, RZ, RZ, -R15 ;  /* 0x000000ffff0f7224 */ /* 0x000fce00078e0a0f */
.L_x_12:
[----:B-1----:R-:W-:Y:S01]  /*01e0*/  ISETP.GE.AND P1, PT, R11, UR5, PT ;  /* 0x000000050b007c0c */ /* 0x002fe2000bf26270 */
[----:B0-----:R-:W-:-:S03]  /*01f0*/  IMAD.WIDE R8, R13, 0x8, R6 ;  /* 0x000000080d087825 */ /* 0x001fc600078e0206 */
[----:B------:R-:W-:-:S13]  /*0200*/  ISETP.LT.OR P1, PT, R11, RZ, P1 ;  /* 0x000000ff0b00720c */ /* 0x000fda0000f21670 */
[----:B------:R-:W0:Y:S01]  /*0210*/  @!P1 LDC.64 R22, c[0x0][0x388] ;  /* 0x0000e200ff169b82 */ /* 0x000e220000000a00 */
[----:B------:R-:W-:-:S05]  /*0220*/  @!P1 IADD3 R17, PT, PT, R14, -0x3, RZ ;  /* 0xfffffffd0e119810 */ /* 0x000fca0007ffe0ff */
[----:B0-----:R-:W-:Y:S02]  /*0230*/  @!P1 IMAD.WIDE.U32 R22, R17, 0x8, R22 ;  /* 0x0000000811169825 */ /* 0x001fe400078e0016 */
[----:B--2---:R-:W2:Y:S04]  /*0240*/  @!P1 LDG.E.64 R16, desc[UR8][R8.64] ;  /* 0x0000000808109981 */ /* 0x004ea8000c1e1b00 */
[----:B------:R-:W2:Y:S01]  /*0250*/  @!P1 LDG.E.64 R18, desc[UR8][R22.64] ;  /* 0x0000000816129981 */ /* 0x000ea2000c1e1b00 */
[----:B------:R-:W-:-:S05]  /*0260*/  VIADD R20, R11, 0x1 ;  /* 0x000000010b147836 */ /* 0x000fca0000000000 */
[----:B------:R-:W-:-:S04]  /*0270*/  ISETP.GE.AND P0, PT, R20, UR5, PT ;  /* 0x0000000514007c0c */ /* 0x000fc8000bf06270 */
[----:B------:R-:W-:-:S13]  /*0280*/  ISETP.LT.OR P0, PT, R20, RZ, P0 ;  /* 0x000000ff1400720c */ /* 0x000fda0000701670 */
[----:B------:R-:W0:Y:S01]  /*0290*/  @!P0 LDC.64 R20, c[0x0][0x388] ;  /* 0x0000e200ff148b82 */ /* 0x000e220000000a00 */
[----:B------:R-:W-:-:S04]  /*02a0*/  @!P0 VIADD R25, R14, 0xfffffffe ;  /* 0xfffffffe0e198836 */ /* 0x000fc80000000000 */
[----:B0-----:R-:W-:Y:S01]  /*02b0*/  @!P0 IMAD.WIDE.U32 R24, R25, 0x8, R20 ;  /* 0x0000000819188825 */ /* 0x001fe200078e0014 */
[----:B--2---:R-:W-:-:S07]  /*02c0*/  @!P1 DFMA R2, R18, R16, R2 ;  /* 0x000000101202922b */ /* 0x004fce0000000002 */
[----:B------:R0:W-:Y:S04]  /*02d0*/  STG.E.64 desc[UR8][R4.64], R2 ;  /* 0x0000000204007986 */ /* 0x0001e8000c101b08 */
[----:B------:R-:W0:Y:S04]  /*02e0*/  @!P0 LDG.E.64 R16, desc[UR8][R8.64+-0x8] ;  /* 0xfffff80808108981 */ /* 0x000e28000c1e1b00 */
[----:B------:R-:W0:Y:S01]  /*02f0*/  @!P0 LDG.E.64 R18, desc[UR8][R24.64] ;  /* 0x0000000818128981 */ /* 0x000e22000c1e1b00 */
[----:B------:R-:W-:-:S05]  /*0300*/  VIADD R20, R11, 0x2 ;  /* 0x000000020b147836 */ /* 0x000fca0000000000 */
[----:B------:R-:W-:-:S04]  /*0310*/  ISETP.GE.AND P1, PT, R20, UR5, PT ;  /* 0x0000000514007c0c */ /* 0x000fc8000bf26270 */
[----:B------:R-:W-:-:S13]  /*0320*/  ISETP.LT.OR P1, PT, R20, RZ, P1 ;  /* 0x000000ff1400720c */ /* 0x000fda0000f21670 */
[----:B------:R-:W1:Y:S01]  /*0330*/  @!P1 LDC.64 R20, c[0x0][0x388] ;  /* 0x0000e200ff149b82 */ /* 0x000e620000000a00 */
[----:B------:R-:W-:-:S04]  /*0340*/  @!P1 VIADD R23, R14, 0xffffffff ;  /* 0xffffffff0e179836 */ /* 0x000fc80000000000 */
        /* <DEDUP_REMOVED lines=28> */
[----:B------:R-:W-:-:S05]  /*0510*/  @!P0 IADD3 R23, PT, PT, R14, 0x2, RZ ;  /* 0x000000020e178810 */ /* 0x000fca0007ffe0ff */
        /* <DEDUP_REMOVED lines=9> */
[----:B------:R-:W-:Y:S01]  /*05b0*/  @!P1 VIADD R25, R14, 0x3 ;  /* 0x000000030e199836 */ /* 0x000fe20000000000 */
[----:B0-----:R-:W-:-:S03]  /*05c0*/  @!P0 DFMA R2, R18, R16, R2 ;  /* 0x000000101202822b */ /* 0x001fc60000000002 */
[----:B-1----:R-:W-:-:S04]  /*05d0*/  @!P1 IMAD.WIDE.U32 R18, R25, 0x8, R20 ;  /* 0x0000000819129825 */ /* 0x002fc800078e0014 */
        /* <DEDUP_REMOVED lines=13> */
[----:B------:R-:W-:Y:S01]  /*06b0*/  VIADD R15, R15, 0x8 ;  /* 0x000000080f0f7836 */ /* 0x000fe20000000000 */
[----:B------:R-:W-:Y:S01]  /*06c0*/  IADD3 R11, PT, PT, R11, 0x8, RZ ;  /* 0x000000080b0b7810 */ /* 0x000fe20007ffe0ff */
[----:B------:R-:W-:-:S02]  /*06d0*/  VIADD R12, R12, 0x8 ;  /* 0x000000080c0c7836 */ /* 0x000fc40000000000 */
[----:B------:R-:W-:Y:S02]  /*06e0*/  VIADD R13, R13, 0xfffffff8 ;  /* 0xfffffff80d0d7836 */ /* 0x000fe40000000000 */
[----:B------:R-:W-:Y:S01]  /*06f0*/  VIADD R14, R14, 0x8 ;  /* 0x000000080e0e7836 */ /* 0x000fe20000000000 */
[----:B0-----:R-:W-:Y:S01]  /*0700*/  @!P0 DFMA R2, R20, R16, R2 ;  /* 0x000000101402822b */ /* 0x001fe20000000002 */
[----:B------:R-:W-:-:S06]  /*0710*/  ISETP.NE.AND P0, PT, R15, RZ, PT ;  /* 0x000000ff0f00720c */ /* 0x000fcc0003f05270 */
[----:B------:R2:W-:Y:S07]  /*0720*/  STG.E.64 desc[UR8][R4.64], R2 ;  /* 0x0000000204007986 */ /* 0x0005ee000c101b08 */
[----:B------:R-:W-:Y:S05]  /*0730*/  @P0 BRA `(.L_x_12) ;  /* 0xfffffff800a80947 */ /* 0x000fea000383ffff */
[----:B------:R-:W-:-:S07]  /*0740*/  VIADD R9, R12, 0xfffffffd ;  /* 0xfffffffd0c097836 */ /* 0x000fce0000000000 */
.L_x_11:
[----:B------:R-:W0:Y:S02]  /*0750*/  LDCU UR6, c[0x0][0x3a0] ;  /* 0x00007400ff0677ac */ /* 0x000e240008000800 */
[----:B0-----:R-:W-:-:S04]  /*0760*/  USHF.L.U32 UR4, UR6, 0x1, URZ ;  /* 0x0000000106047899 */ /* 0x001fc800080006ff */
[----:B------:R-:W-:-:S04]  /*0770*/  ULOP3.LUT UR4, UR4, 0x6, URZ, 0xc0, !UPT ;  /* 0x0000000604047892 */ /* 0x000fc8000f8ec0ff */
[----:B------:R-:W-:-:S09]  /*0780*/  UISETP.GE.U32.AND UP0, UPT, UR4, 0x3, UPT ;  /* 0x000000030400788c */ /* 0x000fd2000bf06070 */
[----:B------:R-:W-:Y:S05]  /*0790*/  BRA.U !UP0, `(.L_x_13) ;  /* 0x0000000108bc7547 */ /* 0x000fea000b800000 */
[----:B------:R-:W-:Y:S01]  /*07a0*/  IMAD.IADD R8, R10, 0x1, R9 ;  /* 0x000000010a087824 */ /* 0x000fe200078e0209 */
[----:B------:R-:W0:Y:S01]  /*07b0*/  LDC.64 R6, c[0x0][0x390] ;  /* 0x0000e400ff067b82 */ /* 0x000e220000000a00 */
[----:B------:R-:W-:-:S03]  /*07c0*/  IADD3 R11, PT, PT, -R9, UR6, RZ ;  /* 0x00000006090b7c10 */ /* 0x000fc6000fffe1ff */
[----:B------:R-:W-:-:S04]  /*07d0*/  ISETP.GE.AND P1, PT, R8, UR5, PT ;  /* 0x0000000508007c0c */ /* 0x000fc8000bf26270 */
[----:B------:R-:W-:-:S13]  /*07e0*/  ISETP.LT.OR P1, PT, R8, RZ, P1 ;  /* 0x000000ff0800720c */ /* 0x000fda0000f21670 */
[----:B------:R-:W1:Y:S01]  /*07f0*/  @!P1 LDC.64 R12, c[0x0][0x388] ;  /* 0x0000e200ff0c9b82 */ /* 0x000e620000000a00 */
[----:B------:R-:W-:Y:S01]  /*0800*/  @!P1 IADD3 R15, PT, PT, R0, R9, RZ ;  /* 0x00000009000f9210 */ /* 0x000fe20007ffe0ff */
[----:B0-----:R-:W-:-:S04]  /*0810*/  IMAD.WIDE R6, R11, 0x8, R6 ;  /* 0x000000080b067825 */ /* 0x001fc800078e0206 */
[----:B-1----:R-:W-:Y:S02]  /*0820*/  @!P1 IMAD.WIDE.U32 R12, R15, 0x8, R12 ;  /* 0x000000080f0c9825 */ /* 0x002fe400078e000c */
[----:B------:R-:W2:Y:S04]  /*0830*/  @!P1 LDG.E.64 R14, desc[UR8][R6.64] ;  /* 0x00000008060e9981 */ /* 0x000ea8000c1e1b00 */
[----:B------:R-:W2:Y:S01]  /*0840*/  @!P1 LDG.E.64 R12, desc[UR8][R12.64] ;  /* 0x000000080c0c9981 */ /* 0x000ea2000c1e1b00 */
[----:B------:R-:W-:-:S05]  /*0850*/  VIADD R11, R8, 0x1 ;  /* 0x00000001080b7836 */ /* 0x000fca0000000000 */
[----:B------:R-:W-:-:S04]  /*0860*/  ISETP.GE.AND P0, PT, R11, UR5, PT ;  /* 0x000000050b007c0c */ /* 0x000fc8000bf06270 */
[----:B------:R-:W-:-:S13]  /*0870*/  ISETP.LT.OR P0, PT, R11, RZ, P0 ;  /* 0x000000ff0b00720c */ /* 0x000fda0000701670 */
[----:B------:R-:W0:Y:S01]  /*0880*/  @!P0 LDC.64 R16, c[0x0][0x388] ;  /* 0x0000e200ff108b82 */ /* 0x000e220000000a00 */
[----:B------:R-:W-:Y:S01]  /*0890*/  @!P0 IADD3 R11, PT, PT, R9, 0x1, R0 ;  /* 0x00000001090b8810 */ /* 0x000fe20007ffe000 */
[----:B--2---:R-:W-:-:S04]  /*08a0*/  @!P1 DFMA R2, R12, R14, R2 ;  /* 0x0000000e0c02922b */ /* 0x004fc80000000002 */
[----:B0-----:R-:W-:-:S03]  /*08b0*/  @!P0 IMAD.WIDE.U32 R14, R11, 0x8, R16 ;  /* 0x000000080b0e8825 */ /* 0x001fc600078e0010 */
[----:B------:R0:W-:Y:S04]  /*08c0*/  STG.E.64 desc[UR8][R4.64], R2 ;  /* 0x0000000204007986 */ /* 0x0001e8000c101b08 */
[----:B------:R-:W0:Y:S04]  /*08d0*/  @!P0 LDG.E.64 R16, desc[UR8][R6.64+-0x8] ;  /* 0xfffff80806108981 */ /* 0x000e28000c1e1b00 */
[----:B------:R-:W0:Y:S01]  /*08e0*/  @!P0 LDG.E.64 R14, desc[UR8][R14.64] ;  /* 0x000000080e0e8981 */ /* 0x000e22000c1e1b00 */
[----:B------:R-:W-:-:S05]  /*08f0*/  VIADD R11, R8, 0x2 ;  /* 0x00000002080b7836 */ /* 0x000fca0000000000 */
[----:B------:R-:W-:-:S04]  /*0900*/  ISETP.GE.AND P1, PT, R11, UR5, PT ;  /* 0x000000050b007c0c */ /* 0x000fc8000bf26270 */
[----:B------:R-:W-:-:S13]  /*0910*/  ISETP.LT.OR P1, PT, R11, RZ, P1 ;  /* 0x000000ff0b00720c */ /* 0x000fda0000f21670 */
[----:B------:R-:W1:Y:S01]  /*0920*/  @!P1 LDC.64 R12, c[0x0][0x388] ;  /* 0x0000e200ff0c9b82 */ /* 0x000e620000000a00 */
[----:B------:R-:W-:-:S05]  /*0930*/  @!P1 IADD3 R11, PT, PT, R9, 0x2, R0 ;  /* 0x00000002090b9810 */ /* 0x000fca0007ffe000 */
[----:B-1----:R-:W-:Y:S01]  /*0940*/  @!P1 IMAD.WIDE.U32 R12, R11, 0x8, R12 ;  /* 0x000000080b0c9825 */ /* 0x002fe200078e000c */
[----:B0-----:R-:W-:-:S07]  /*0950*/  @!P0 DFMA R2, R14, R16, R2 ;  /* 0x000000100e02822b */ /* 0x001fce0000000002 */
[----:B------:R0:W-:Y:S04]  /*0960*/  STG.E.64 desc[UR8][R4.64], R2 ;  /* 0x0000000204007986 */ /* 0x0001e8000c101b08 */
[----:B------:R-:W0:Y:S04]  /*0970*/  @!P1 LDG.E.64 R16, desc[UR8][R6.64+-0x10] ;  /* 0xfffff00806109981 */ /* 0x000e28000c1e1b00 */
[----:B------:R-:W0:Y:S01]  /*0980*/  @!P1 LDG.E.64 R12, desc[UR8][R12.64] ;  /* 0x000000080c0c9981 */ /* 0x000e22000c1e1b00 */
[----:B------:R-:W-:Y:S01]  /*0990*/  VIADD R8, R8, 0x3 ;  /* 0x0000000308087836 */ /* 0x000fe20000000000 */
[----:B------:R-:W-:Y:S04]  /*09a0*/  BSSY.RECONVERGENT B0, `(.L_x_14) ;  /* 0x000000c000007945 */ /* 0x000fe80003800200 */
[----:B------:R-:W-:-:S04]  /*09b0*/  ISETP.GE.AND P0, PT, R8, UR5, PT ;  /* 0x0000000508007c0c */ /* 0x000fc8000bf06270 */
[----:B------:R-:W-:Y:S01]  /*09c0*/  ISETP.LT.OR P0, PT, R8, RZ, P0 ;  /* 0x000000ff0800720c */ /* 0x000fe20000701670 */
[----:B0-----:R-:W-:-:S07]  /*09d0*/  @!P1 DFMA R2, R12, R16, R2 ;  /* 0x000000100c02922b */ /* 0x001fce0000000002 */
[----:B------:R0:W-:Y:S05]  /*09e0*/  STG.E.64 desc[UR8][R4.64], R2 ;  /* 0x0000000204007986 */ /* 0x0001ea000c101b08 */
[----:B------:R-:W-:Y:S05]  /*09f0*/  @P0 BRA `(.L_x_15) ;  /* 0x0000000000180947 */ /* 0x000fea0003800000 */
[----:B------:R-:W1:Y:S01]  /*0a00*/  LDC.64 R12, c[0x0][0x388] ;  /* 0x0000e200ff0c7b82 */ /* 0x000e620000000a00 */
[----:B------:R-:W-:Y:S01]  /*0a10*/  IADD3 R11, PT, PT, R9, 0x3, R0 ;  /* 0x00000003090b7810 */ /* 0x000fe20007ffe000 */
[----:B------:R-:W0:Y:S04]  /*0a20*/  LDG.E.64 R6, desc[UR8][R6.64+-0x18] ;  /* 0xffffe80806067981 */ /* 0x000e28000c1e1b00 */
[----:B-1----:R-:W-:-:S06]  /*0a30*/  IMAD.WIDE.U32 R12, R11, 0x8, R12 ;  /* 0x000000080b0c7825 */ /* 0x002fcc00078e000c */
[----:B------:R-:W0:Y:S02]  /*0a40*/  LDG.E.64 R12, desc[UR8][R12.64] ;  /* 0x000000080c0c7981 */ /* 0x000e24000c1e1b00 */
[----:B0-----:R-:W-:-:S11]  /*0a50*/  DFMA R2, R12, R6, R2 ;  /* 0x000000060c02722b */ /* 0x001fd60000000002 */
.L_x_15:
[----:B------:R-:W-:Y:S05]  /*0a60*/  BSYNC.RECONVERGENT B0 ;  /* 0x0000000000007941 */ /* 0x000fea0003800200 */
.L_x_14:
[----:B------:R1:W-:Y:S01]  /*0a70*/  STG.E.64 desc[UR8][R4.64], R2 ;  /* 0x0000000204007986 */ /* 0x0003e2000c101b08 */
[----:B------:R-:W-:-:S07]  /*0a80*/  IADD3 R9, PT, PT, R9, 0x4, RZ ;  /* 0x0000000409097810 */ /* 0x000fce0007ffe0ff */
.L_x_13:
[----:B------:R-:W-:-:S04]  /*0a90*/  ULOP3.LUT UR4, UR6, 0x1, URZ, 0xc0, !UPT ;  /* 0x0000000106047892 */ /* 0x000fc8000f8ec0ff */
[----:B------:R-:W-:-:S09]  /*0aa0*/  UISETP.NE.U32.AND UP0, UPT, UR4, 0x1, UPT ;  /* 0x000000010400788c */ /* 0x000fd2000bf05070 */
[----:B------:R-:W-:Y:S05]  /*0ab0*/  BRA.U UP0, `(.L_x_16) ;  /* 0x00000001006c7547 */ /* 0x000fea000b800000 */
[----:B------:R-:W-:Y:S01]  /*0ac0*/  IMAD.IADD R8, R10, 0x1, R9 ;  /* 0x000000010a087824 */ /* 0x000fe200078e0209 */
[----:B------:R-:W3:Y:S01]  /*0ad0*/  LDC.64 R6, c[0x0][0x390] ;  /* 0x0000e400ff067b82 */ /* 0x000ee20000000a00 */
[----:B------:R-:W-:-:S03]  /*0ae0*/  IADD3 R11, PT, PT, -R9, UR6, RZ ;  /* 0x00000006090b7c10 */ /* 0x000fc6000fffe1ff */
[----:B------:R-:W-:-:S04]  /*0af0*/  ISETP.GE.AND P0, PT, R8, UR5, PT ;  /* 0x0000000508007c0c */ /* 0x000fc8000bf06270 */
[----:B------:R-:W-:-:S13]  /*0b00*/  ISETP.LT.OR P0, PT, R8, RZ, P0 ;  /* 0x000000ff0800720c */ /* 0x000fda0000701670 */
[----:B------:R-:W4:Y:S01]  /*0b10*/  @!P0 LDC.64 R12, c[0x0][0x388] ;  /* 0x0000e200ff0c8b82 */ /* 0x000f220000000a00 */
[----:B------:R-:W-:Y:S02]  /*0b20*/  @!P0 IMAD.IADD R15, R0, 0x1, R9 ;  /* 0x00000001000f8824 */ /* 0x000fe400078e0209 */
[----:B---3--:R-:W-:-:S04]  /*0b30*/  IMAD.WIDE R6, R11, 0x8, R6 ;  /* 0x000000080b067825 */ /* 0x008fc800078e0206 */
[----:B----4-:R-:W-:Y:S02]  /*0b40*/  @!P0 IMAD.WIDE.U32 R12, R15, 0x8, R12 ;  /* 0x000000080f0c8825 */ /* 0x010fe400078e000c */
        /* <DEDUP_REMOVED lines=15> */
.L_x_18:
[----:B------:R-:W-:Y:S05]  /*0c40*/  BSYNC.RECONVERGENT B0 ;  /* 0x0000000000007941 */ /* 0x000fea0003800200 */
.L_x_17:
[----:B------:R3:W-:Y:S01]  /*0c50*/  STG.E.64 desc[UR8][R4.64], R2 ;  /* 0x0000000204007986 */ /* 0x0007e2000c101b08 */
[----:B------:R-:W-:-:S07]  /*0c60*/  IADD3 R9, PT, PT, R9, 0x2, RZ ;  /* 0x0000000209097810 */ /* 0x000fce0007ffe0ff */
.L_x_16:
[----:B------:R-:W-:Y:S01]  /*0c70*/  IMAD.IADD R10, R10, 0x1, R9 ;  /* 0x000000010a0a7824 */ /* 0x000fe200078e0209 */
[----:B------:R-:W-:Y:S04]  /*0c80*/  BSSY.RECONVERGENT B0, `(.L_x_19) ;  /* 0x000000d000007945 */ /* 0x000fe80003800200 */
[----:B------:R-:W-:-:S04]  /*0c90*/  ISETP.GE.AND P0, PT, R10, UR5, PT ;  /* 0x000000050a007c0c */ /* 0x000fc8000bf06270 */
[----:B------:R-:W-:-:S13]  /*0ca0*/  ISETP.LT.OR P0, PT, R10, RZ, P0 ;  /* 0x000000ff0a00720c */ /* 0x000fda0000701670 */
[----:B------:R-:W-:Y:S05]  /*0cb0*/  @P0 BRA `(.L_x_20) ;  /* 0x0000000000240947 */ /* 0x000fea0003800000 */
[----:B------:R-:W4:Y:S01]  /*0cc0*/  LDC.64 R6, c[0x0][0x388] ;  /* 0x0000e200ff067b82 */ /* 0x000f220000000a00 */
[----:B------:R-:W-:Y:S01]  /*0cd0*/  IMAD.IADD R13, R0, 0x1, R9 ;  /* 0x00000001000d7824 */ /* 0x000fe200078e0209 */
[----:B------:R-:W-:-:S06]  /*0ce0*/  IADD3 R9, PT, PT, -R9, UR6, RZ ;  /* 0x0000000609097c10 */ /* 0x000fcc000fffe1ff */
[----:B------:R-:W5:Y:S01]  /*0cf0*/  LDC.64 R10, c[0x0][0x390] ;  /* 0x0000e400ff0a7b82 */ /* 0x000f620000000a00 */
[----:B----4-:R-:W-:-:S06]  /*0d00*/  IMAD.WIDE.U32 R6, R13, 0x8, R6 ;  /* 0x000000080d067825 */ /* 0x010fcc00078e0006 */
[----:B------:R-:W0:Y:S01]  /*0d10*/  LDG.E.64 R6, desc[UR8][R6.64] ;  /* 0x0000000806067981 */ /* 0x000e22000c1e1b00 */
[----:B-----5:R-:W-:-:S06]  /*0d20*/  IMAD.WIDE R8, R9, 0x8, R10 ;  /* 0x0000000809087825 */ /* 0x020fcc00078e020a */
[----:B------:R-:W0:Y:S02]  /*0d30*/  LDG.E.64 R8, desc[UR8][R8.64] ;  /* 0x0000000808087981 */ /* 0x000e24000c1e1b00 */
[----:B0123--:R-:W-:-:S11]  /*0d40*/  DFMA R2, R6, R8, R2 ;  /* 0x000000080602722b */ /* 0x00ffd60000000002 */
.L_x_20:
[----:B------:R-:W-:Y:S05]  /*0d50*/  BSYNC.RECONVERGENT B0 ;  /* 0x0000000000007941 */ /* 0x000fea0003800200 */
.L_x_19:
[----:B------:R-:W-:Y:S01]  /*0d60*/  STG.E.64 desc[UR8][R4.64], R2 ;  /* 0x0000000204007986 */ /* 0x000fe2000c101b08 */
[----:B------:R-:W-:Y:S05]  /*0d70*/  EXIT ;  /* 0x000000000000794d */ /* 0x000fea0003800000 */
.L_x_21:
        /* <DEDUP_REMOVED lines=16> */
.L_x_23:


//--------------------- .nv.shared.reserved.0     --------------------------
	.section	.nv.shared.reserved.0,"aw",@nobits
	.weak		__nv_reservedSMEM_offset_0_alias
	.size		__nv_reservedSMEM_offset_0_alias, 0, 64
	.other		__nv_reservedSMEM_offset_0_alias,@"STO_CUDA_RESERVED_SHARED STV_DEFAULT"
__nv_reservedSMEM_offset_0_alias:
	.zero		0
	.zero		64


//--------------------- .nv.constant0._Z13column_KernelPdS_S_iii --------------------------
	.section	.nv.constant0._Z13column_KernelPdS_S_iii,"a",@progbits
	.sectionflags	@""
	.align	4
.nv.constant0._Z13column_KernelPdS_S_iii:
	.zero		932


//--------------------- .nv.constant0._Z10row_KernelPdS_S_iii --------------------------
	.section	.nv.constant0._Z10row_KernelPdS_S_iii,"a",@progbits
	.sectionflags	@""
	.align	4
.nv.constant0._Z10row_KernelPdS_S_iii:
	.zero		932


//--------------------- SYMBOLS --------------------------

	.type		.nv.reservedSmem.offset0,@object
	.size		.nv.reservedSmem.offset0,0x4
